//
// Generated by NVIDIA NVVM Compiler
//
// Compiler Build ID: CL-36424714
// Cuda compilation tools, release 13.0, V13.0.88
// Based on NVVM 20.0.0
//

.version 9.0
.target sm_100
.address_size 64

	// .globl	_Z31column_parallel_forward_nvshmemPK6__halfS1_PS_iiii

.visible .entry _Z31column_parallel_forward_nvshmemPK6__halfS1_PS_iiii(
	.param .u64 .ptr .align 1 _Z31column_parallel_forward_nvshmemPK6__halfS1_PS_iiii_param_0,
	.param .u64 .ptr .align 1 _Z31column_parallel_forward_nvshmemPK6__halfS1_PS_iiii_param_1,
	.param .u64 .ptr .align 1 _Z31column_parallel_forward_nvshmemPK6__halfS1_PS_iiii_param_2,
	.param .u32 _Z31column_parallel_forward_nvshmemPK6__halfS1_PS_iiii_param_3,
	.param .u32 _Z31column_parallel_forward_nvshmemPK6__halfS1_PS_iiii_param_4,
	.param .u32 _Z31column_parallel_forward_nvshmemPK6__halfS1_PS_iiii_param_5,
	.param .u32 _Z31column_parallel_forward_nvshmemPK6__halfS1_PS_iiii_param_6
)
{
	.reg .pred 	%p<11>;
	.reg .b16 	%rs<32>;
	.reg .b32 	%r<48>;
	.reg .b32 	%f<69>;
	.reg .b64 	%rd<40>;

	ld.param.u64 	%rd5, [_Z31column_parallel_forward_nvshmemPK6__halfS1_PS_iiii_param_0];
	ld.param.u64 	%rd6, [_Z31column_parallel_forward_nvshmemPK6__halfS1_PS_iiii_param_1];
	ld.param.u64 	%rd4, [_Z31column_parallel_forward_nvshmemPK6__halfS1_PS_iiii_param_2];
	ld.param.u32 	%r23, [_Z31column_parallel_forward_nvshmemPK6__halfS1_PS_iiii_param_3];
	ld.param.u32 	%r20, [_Z31column_parallel_forward_nvshmemPK6__halfS1_PS_iiii_param_4];
	ld.param.u32 	%r21, [_Z31column_parallel_forward_nvshmemPK6__halfS1_PS_iiii_param_5];
	ld.param.u32 	%r22, [_Z31column_parallel_forward_nvshmemPK6__halfS1_PS_iiii_param_6];
	cvta.to.global.u64 	%rd1, %rd6;
	cvta.to.global.u64 	%rd2, %rd5;
	mov.u32 	%r24, %ctaid.x;
	mov.u32 	%r25, %ntid.x;
	mov.u32 	%r26, %tid.x;
	mad.lo.s32 	%r1, %r24, %r25, %r26;
	mul.lo.s32 	%r27, %r20, %r23;
	mul.lo.s32 	%r28, %r27, %r22;
	setp.ge.s32 	%p1, %r1, %r28;
	@%p1 bra 	$L__BB0_14;
	rem.s32 	%r2, %r1, %r22;
	setp.lt.s32 	%p2, %r21, 1;
	mov.f32 	%f68, 0f00000000;
	@%p2 bra 	$L__BB0_13;
	mul.lo.s32 	%r30, %r22, %r20;
	div.s32 	%r31, %r1, %r30;
	div.s32 	%r32, %r1, %r22;
	rem.s32 	%r33, %r32, %r20;
	mad.lo.s32 	%r34, %r31, %r20, %r33;
	mul.lo.s32 	%r3, %r34, %r21;
	and.b32  	%r4, %r21, 7;
	setp.lt.u32 	%p3, %r21, 8;
	mov.f32 	%f68, 0f00000000;
	mov.b32 	%r46, 0;
	@%p3 bra 	$L__BB0_5;
	and.b32  	%r46, %r21, 2147483640;
	neg.s32 	%r44, %r46;
	shl.b32 	%r7, %r22, 3;
	add.s64 	%rd3, %rd2, 8;
	mov.f32 	%f68, 0f00000000;
	mul.wide.s32 	%rd11, %r22, 2;
	mov.u32 	%r42, %r3;
	mov.u32 	%r43, %r2;
$L__BB0_4:
	.pragma "nounroll";
	mul.wide.s32 	%rd7, %r42, 2;
	add.s64 	%rd8, %rd3, %rd7;
	ld.global.u16 	%rs1, [%rd8+-8];
	// begin inline asm
	{  cvt.f32.f16 %f17, %rs1;}

	// end inline asm
	mul.wide.s32 	%rd9, %r43, 2;
	add.s64 	%rd10, %rd1, %rd9;
	ld.global.u16 	%rs2, [%rd10];
	// begin inline asm
	{  cvt.f32.f16 %f18, %rs2;}

	// end inline asm
	fma.rn.f32 	%f33, %f17, %f18, %f68;
	ld.global.u16 	%rs3, [%rd8+-6];
	// begin inline asm
	{  cvt.f32.f16 %f19, %rs3;}

	// end inline asm
	add.s64 	%rd12, %rd10, %rd11;
	ld.global.u16 	%rs4, [%rd12];
	// begin inline asm
	{  cvt.f32.f16 %f20, %rs4;}

	// end inline asm
	fma.rn.f32 	%f34, %f19, %f20, %f33;
	ld.global.u16 	%rs5, [%rd8+-4];
	// begin inline asm
	{  cvt.f32.f16 %f21, %rs5;}

	// end inline asm
	add.s64 	%rd13, %rd12, %rd11;
	ld.global.u16 	%rs6, [%rd13];
	// begin inline asm
	{  cvt.f32.f16 %f22, %rs6;}

	// end inline asm
	fma.rn.f32 	%f35, %f21, %f22, %f34;
	ld.global.u16 	%rs7, [%rd8+-2];
	// begin inline asm
	{  cvt.f32.f16 %f23, %rs7;}

	// end inline asm
	add.s64 	%rd14, %rd13, %rd11;
	ld.global.u16 	%rs8, [%rd14];
	// begin inline asm
	{  cvt.f32.f16 %f24, %rs8;}

	// end inline asm
	fma.rn.f32 	%f36, %f23, %f24, %f35;
	ld.global.u16 	%rs9, [%rd8];
	// begin inline asm
	{  cvt.f32.f16 %f25, %rs9;}

	// end inline asm
	add.s64 	%rd15, %rd14, %rd11;
	ld.global.u16 	%rs10, [%rd15];
	// begin inline asm
	{  cvt.f32.f16 %f26, %rs10;}

	// end inline asm
	fma.rn.f32 	%f37, %f25, %f26, %f36;
	ld.global.u16 	%rs11, [%rd8+2];
	// begin inline asm
	{  cvt.f32.f16 %f27, %rs11;}

	// end inline asm
	add.s64 	%rd16, %rd15, %rd11;
	ld.global.u16 	%rs12, [%rd16];
	// begin inline asm
	{  cvt.f32.f16 %f28, %rs12;}

	// end inline asm
	fma.rn.f32 	%f38, %f27, %f28, %f37;
	ld.global.u16 	%rs13, [%rd8+4];
	// begin inline asm
	{  cvt.f32.f16 %f29, %rs13;}

	// end inline asm
	add.s64 	%rd17, %rd16, %rd11;
	ld.global.u16 	%rs14, [%rd17];
	// begin inline asm
	{  cvt.f32.f16 %f30, %rs14;}

	// end inline asm
	fma.rn.f32 	%f39, %f29, %f30, %f38;
	ld.global.u16 	%rs15, [%rd8+6];
	// begin inline asm
	{  cvt.f32.f16 %f31, %rs15;}

	// end inline asm
	add.s64 	%rd18, %rd17, %rd11;
	ld.global.u16 	%rs16, [%rd18];
	// begin inline asm
	{  cvt.f32.f16 %f32, %rs16;}

	// end inline asm
	fma.rn.f32 	%f68, %f31, %f32, %f39;
	add.s32 	%r44, %r44, 8;
	add.s32 	%r43, %r43, %r7;
	add.s32 	%r42, %r42, 8;
	setp.ne.s32 	%p4, %r44, 0;
	@%p4 bra 	$L__BB0_4;
$L__BB0_5:
	setp.eq.s32 	%p5, %r4, 0;
	@%p5 bra 	$L__BB0_13;
	and.b32  	%r15, %r21, 3;
	setp.lt.u32 	%p6, %r4, 4;
	@%p6 bra 	$L__BB0_8;
	add.s32 	%r35, %r46, %r3;
	mad.lo.s32 	%r36, %r46, %r22, %r2;
	mul.wide.s32 	%rd19, %r35, 2;
	add.s64 	%rd20, %rd2, %rd19;
	ld.global.u16 	%rs17, [%rd20];
	// begin inline asm
	{  cvt.f32.f16 %f41, %rs17;}

	// end inline asm
	mul.wide.s32 	%rd21, %r36, 2;
	add.s64 	%rd22, %rd1, %rd21;
	ld.global.u16 	%rs18, [%rd22];
	// begin inline asm
	{  cvt.f32.f16 %f42, %rs18;}

	// end inline asm
	fma.rn.f32 	%f49, %f41, %f42, %f68;
	ld.global.u16 	%rs19, [%rd20+2];
	// begin inline asm
	{  cvt.f32.f16 %f43, %rs19;}

	// end inline asm
	mul.wide.s32 	%rd23, %r22, 2;
	add.s64 	%rd24, %rd22, %rd23;
	ld.global.u16 	%rs20, [%rd24];
	// begin inline asm
	{  cvt.f32.f16 %f44, %rs20;}

	// end inline asm
	fma.rn.f32 	%f50, %f43, %f44, %f49;
	ld.global.u16 	%rs21, [%rd20+4];
	// begin inline asm
	{  cvt.f32.f16 %f45, %rs21;}

	// end inline asm
	add.s64 	%rd25, %rd24, %rd23;
	ld.global.u16 	%rs22, [%rd25];
	// begin inline asm
	{  cvt.f32.f16 %f46, %rs22;}

	// end inline asm
	fma.rn.f32 	%f51, %f45, %f46, %f50;
	ld.global.u16 	%rs23, [%rd20+6];
	// begin inline asm
	{  cvt.f32.f16 %f47, %rs23;}

	// end inline asm
	add.s64 	%rd26, %rd25, %rd23;
	ld.global.u16 	%rs24, [%rd26];
	// begin inline asm
	{  cvt.f32.f16 %f48, %rs24;}

	// end inline asm
	fma.rn.f32 	%f68, %f47, %f48, %f51;
	add.s32 	%r46, %r46, 4;
$L__BB0_8:
	setp.eq.s32 	%p7, %r15, 0;
	@%p7 bra 	$L__BB0_13;
	setp.eq.s32 	%p8, %r15, 1;
	@%p8 bra 	$L__BB0_11;
	add.s32 	%r37, %r46, %r3;
	mad.lo.s32 	%r38, %r46, %r22, %r2;
	mul.wide.s32 	%rd27, %r37, 2;
	add.s64 	%rd28, %rd2, %rd27;
	ld.global.u16 	%rs25, [%rd28];
	// begin inline asm
	{  cvt.f32.f16 %f53, %rs25;}

	// end inline asm
	mul.wide.s32 	%rd29, %r38, 2;
	add.s64 	%rd30, %rd1, %rd29;
	ld.global.u16 	%rs26, [%rd30];
	// begin inline asm
	{  cvt.f32.f16 %f54, %rs26;}

	// end inline asm
	fma.rn.f32 	%f57, %f53, %f54, %f68;
	ld.global.u16 	%rs27, [%rd28+2];
	// begin inline asm
	{  cvt.f32.f16 %f55, %rs27;}

	// end inline asm
	mul.wide.s32 	%rd31, %r22, 2;
	add.s64 	%rd32, %rd30, %rd31;
	ld.global.u16 	%rs28, [%rd32];
	// begin inline asm
	{  cvt.f32.f16 %f56, %rs28;}

	// end inline asm
	fma.rn.f32 	%f68, %f55, %f56, %f57;
	add.s32 	%r46, %r46, 2;
$L__BB0_11:
	and.b32  	%r39, %r21, 1;
	setp.eq.b32 	%p9, %r39, 1;
	not.pred 	%p10, %p9;
	@%p10 bra 	$L__BB0_13;
	add.s32 	%r40, %r46, %r3;
	mad.lo.s32 	%r41, %r46, %r22, %r2;
	mul.wide.s32 	%rd33, %r40, 2;
	add.s64 	%rd34, %rd2, %rd33;
	ld.global.u16 	%rs29, [%rd34];
	// begin inline asm
	{  cvt.f32.f16 %f58, %rs29;}

	// end inline asm
	mul.wide.s32 	%rd35, %r41, 2;
	add.s64 	%rd36, %rd1, %rd35;
	ld.global.u16 	%rs30, [%rd36];
	// begin inline asm
	{  cvt.f32.f16 %f59, %rs30;}

	// end inline asm
	fma.rn.f32 	%f68, %f58, %f59, %f68;
$L__BB0_13:
	// begin inline asm
	{  cvt.rn.f16.f32 %rs31, %f68;}

	// end inline asm
	cvta.to.global.u64 	%rd37, %rd4;
	mul.wide.s32 	%rd38, %r1, 2;
	add.s64 	%rd39, %rd37, %rd38;
	st.global.u16 	[%rd39], %rs31;
$L__BB0_14:
	ret;

}
	// .globl	_Z28row_parallel_forward_nvshmemPK6__halfS1_PS_iiiii
.visible .entry _Z28row_parallel_forward_nvshmemPK6__halfS1_PS_iiiii(
	.param .u64 .ptr .align 1 _Z28row_parallel_forward_nvshmemPK6__halfS1_PS_iiiii_param_0,
	.param .u64 .ptr .align 1 _Z28row_parallel_forward_nvshmemPK6__halfS1_PS_iiiii_param_1,
	.param .u64 .ptr .align 1 _Z28row_parallel_forward_nvshmemPK6__halfS1_PS_iiiii_param_2,
	.param .u32 _Z28row_parallel_forward_nvshmemPK6__halfS1_PS_iiiii_param_3,
	.param .u32 _Z28row_parallel_forward_nvshmemPK6__halfS1_PS_iiiii_param_4,
	.param .u32 _Z28row_parallel_forward_nvshmemPK6__halfS1_PS_iiiii_param_5,
	.param .u32 _Z28row_parallel_forward_nvshmemPK6__halfS1_PS_iiiii_param_6,
	.param .u32 _Z28row_parallel_forward_nvshmemPK6__halfS1_PS_iiiii_param_7
)
{
	.reg .pred 	%p<11>;
	.reg .b16 	%rs<32>;
	.reg .b32 	%r<49>;
	.reg .b32 	%f<69>;
	.reg .b64 	%rd<40>;

	ld.param.u64 	%rd5, [_Z28row_parallel_forward_nvshmemPK6__halfS1_PS_iiiii_param_0];
	ld.param.u64 	%rd6, [_Z28row_parallel_forward_nvshmemPK6__halfS1_PS_iiiii_param_1];
	ld.param.u64 	%rd4, [_Z28row_parallel_forward_nvshmemPK6__halfS1_PS_iiiii_param_2];
	ld.param.u32 	%r24, [_Z28row_parallel_forward_nvshmemPK6__halfS1_PS_iiiii_param_3];
	ld.param.u32 	%r20, [_Z28row_parallel_forward_nvshmemPK6__halfS1_PS_iiiii_param_4];
	ld.param.u32 	%r21, [_Z28row_parallel_forward_nvshmemPK6__halfS1_PS_iiiii_param_5];
	ld.param.u32 	%r22, [_Z28row_parallel_forward_nvshmemPK6__halfS1_PS_iiiii_param_6];
	ld.param.u32 	%r23, [_Z28row_parallel_forward_nvshmemPK6__halfS1_PS_iiiii_param_7];
	cvta.to.global.u64 	%rd1, %rd6;
	cvta.to.global.u64 	%rd2, %rd5;
	mov.u32 	%r25, %ctaid.x;
	mov.u32 	%r26, %ntid.x;
	mov.u32 	%r27, %tid.x;
	mad.lo.s32 	%r1, %r25, %r26, %r27;
	mul.lo.s32 	%r28, %r20, %r24;
	mul.lo.s32 	%r29, %r28, %r23;
	setp.ge.s32 	%p1, %r1, %r29;
	@%p1 bra 	$L__BB1_14;
	rem.s32 	%r2, %r1, %r23;
	setp.lt.s32 	%p2, %r22, 1;
	mov.f32 	%f68, 0f00000000;
	@%p2 bra 	$L__BB1_13;
	mul.lo.s32 	%r31, %r23, %r20;
	div.s32 	%r32, %r1, %r31;
	div.s32 	%r33, %r1, %r23;
	rem.s32 	%r34, %r33, %r20;
	mad.lo.s32 	%r35, %r32, %r20, %r34;
	mul.lo.s32 	%r3, %r35, %r21;
	and.b32  	%r4, %r22, 7;
	setp.lt.u32 	%p3, %r22, 8;
	mov.f32 	%f68, 0f00000000;
	mov.b32 	%r47, 0;
	@%p3 bra 	$L__BB1_5;
	and.b32  	%r47, %r22, 2147483640;
	neg.s32 	%r45, %r47;
	shl.b32 	%r7, %r23, 3;
	add.s64 	%rd3, %rd2, 8;
	mov.f32 	%f68, 0f00000000;
	mul.wide.s32 	%rd11, %r23, 2;
	mov.u32 	%r43, %r3;
	mov.u32 	%r44, %r2;
$L__BB1_4:
	.pragma "nounroll";
	mul.wide.s32 	%rd7, %r43, 2;
	add.s64 	%rd8, %rd3, %rd7;
	ld.global.u16 	%rs1, [%rd8+-8];
	// begin inline asm
	{  cvt.f32.f16 %f17, %rs1;}

	// end inline asm
	mul.wide.s32 	%rd9, %r44, 2;
	add.s64 	%rd10, %rd1, %rd9;
	ld.global.u16 	%rs2, [%rd10];
	// begin inline asm
	{  cvt.f32.f16 %f18, %rs2;}

	// end inline asm
	fma.rn.f32 	%f33, %f17, %f18, %f68;
	ld.global.u16 	%rs3, [%rd8+-6];
	// begin inline asm
	{  cvt.f32.f16 %f19, %rs3;}

	// end inline asm
	add.s64 	%rd12, %rd10, %rd11;
	ld.global.u16 	%rs4, [%rd12];
	// begin inline asm
	{  cvt.f32.f16 %f20, %rs4;}

	// end inline asm
	fma.rn.f32 	%f34, %f19, %f20, %f33;
	ld.global.u16 	%rs5, [%rd8+-4];
	// begin inline asm
	{  cvt.f32.f16 %f21, %rs5;}

	// end inline asm
	add.s64 	%rd13, %rd12, %rd11;
	ld.global.u16 	%rs6, [%rd13];
	// begin inline asm
	{  cvt.f32.f16 %f22, %rs6;}

	// end inline asm
	fma.rn.f32 	%f35, %f21, %f22, %f34;
	ld.global.u16 	%rs7, [%rd8+-2];
	// begin inline asm
	{  cvt.f32.f16 %f23, %rs7;}

	// end inline asm
	add.s64 	%rd14, %rd13, %rd11;
	ld.global.u16 	%rs8, [%rd14];
	// begin inline asm
	{  cvt.f32.f16 %f24, %rs8;}

	// end inline asm
	fma.rn.f32 	%f36, %f23, %f24, %f35;
	ld.global.u16 	%rs9, [%rd8];
	// begin inline asm
	{  cvt.f32.f16 %f25, %rs9;}

	// end inline asm
	add.s64 	%rd15, %rd14, %rd11;
	ld.global.u16 	%rs10, [%rd15];
	// begin inline asm
	{  cvt.f32.f16 %f26, %rs10;}

	// end inline asm
	fma.rn.f32 	%f37, %f25, %f26, %f36;
	ld.global.u16 	%rs11, [%rd8+2];
	// begin inline asm
	{  cvt.f32.f16 %f27, %rs11;}

	// end inline asm
	add.s64 	%rd16, %rd15, %rd11;
	ld.global.u16 	%rs12, [%rd16];
	// begin inline asm
	{  cvt.f32.f16 %f28, %rs12;}

	// end inline asm
	fma.rn.f32 	%f38, %f27, %f28, %f37;
	ld.global.u16 	%rs13, [%rd8+4];
	// begin inline asm
	{  cvt.f32.f16 %f29, %rs13;}

	// end inline asm
	add.s64 	%rd17, %rd16, %rd11;
	ld.global.u16 	%rs14, [%rd17];
	// begin inline asm
	{  cvt.f32.f16 %f30, %rs14;}

	// end inline asm
	fma.rn.f32 	%f39, %f29, %f30, %f38;
	ld.global.u16 	%rs15, [%rd8+6];
	// begin inline asm
	{  cvt.f32.f16 %f31, %rs15;}

	// end inline asm
	add.s64 	%rd18, %rd17, %rd11;
	ld.global.u16 	%rs16, [%rd18];
	// begin inline asm
	{  cvt.f32.f16 %f32, %rs16;}

	// end inline asm
	fma.rn.f32 	%f68, %f31, %f32, %f39;
	add.s32 	%r45, %r45, 8;
	add.s32 	%r44, %r44, %r7;
	add.s32 	%r43, %r43, 8;
	setp.ne.s32 	%p4, %r45, 0;
	@%p4 bra 	$L__BB1_4;
$L__BB1_5:
	setp.eq.s32 	%p5, %r4, 0;
	@%p5 bra 	$L__BB1_13;
	and.b32  	%r15, %r22, 3;
	setp.lt.u32 	%p6, %r4, 4;
	@%p6 bra 	$L__BB1_8;
	add.s32 	%r36, %r47, %r3;
	mad.lo.s32 	%r37, %r47, %r23, %r2;
	mul.wide.s32 	%rd19, %r36, 2;
	add.s64 	%rd20, %rd2, %rd19;
	ld.global.u16 	%rs17, [%rd20];
	// begin inline asm
	{  cvt.f32.f16 %f41, %rs17;}

	// end inline asm
	mul.wide.s32 	%rd21, %r37, 2;
	add.s64 	%rd22, %rd1, %rd21;
	ld.global.u16 	%rs18, [%rd22];
	// begin inline asm
	{  cvt.f32.f16 %f42, %rs18;}

	// end inline asm
	fma.rn.f32 	%f49, %f41, %f42, %f68;
	ld.global.u16 	%rs19, [%rd20+2];
	// begin inline asm
	{  cvt.f32.f16 %f43, %rs19;}

	// end inline asm
	mul.wide.s32 	%rd23, %r23, 2;
	add.s64 	%rd24, %rd22, %rd23;
	ld.global.u16 	%rs20, [%rd24];
	// begin inline asm
	{  cvt.f32.f16 %f44, %rs20;}

	// end inline asm
	fma.rn.f32 	%f50, %f43, %f44, %f49;
	ld.global.u16 	%rs21, [%rd20+4];
	// begin inline asm
	{  cvt.f32.f16 %f45, %rs21;}

	// end inline asm
	add.s64 	%rd25, %rd24, %rd23;
	ld.global.u16 	%rs22, [%rd25];
	// begin inline asm
	{  cvt.f32.f16 %f46, %rs22;}

	// end inline asm
	fma.rn.f32 	%f51, %f45, %f46, %f50;
	ld.global.u16 	%rs23, [%rd20+6];
	// begin inline asm
	{  cvt.f32.f16 %f47, %rs23;}

	// end inline asm
	add.s64 	%rd26, %rd25, %rd23;
	ld.global.u16 	%rs24, [%rd26];
	// begin inline asm
	{  cvt.f32.f16 %f48, %rs24;}

	// end inline asm
	fma.rn.f32 	%f68, %f47, %f48, %f51;
	add.s32 	%r47, %r47, 4;
$L__BB1_8:
	setp.eq.s32 	%p7, %r15, 0;
	@%p7 bra 	$L__BB1_13;
	setp.eq.s32 	%p8, %r15, 1;
	@%p8 bra 	$L__BB1_11;
	add.s32 	%r38, %r47, %r3;
	mad.lo.s32 	%r39, %r47, %r23, %r2;
	mul.wide.s32 	%rd27, %r38, 2;
	add.s64 	%rd28, %rd2, %rd27;
	ld.global.u16 	%rs25, [%rd28];
	// begin inline asm
	{  cvt.f32.f16 %f53, %rs25;}

	// end inline asm
	mul.wide.s32 	%rd29, %r39, 2;
	add.s64 	%rd30, %rd1, %rd29;
	ld.global.u16 	%rs26, [%rd30];
	// begin inline asm
	{  cvt.f32.f16 %f54, %rs26;}

	// end inline asm
	fma.rn.f32 	%f57, %f53, %f54, %f68;
	ld.global.u16 	%rs27, [%rd28+2];
	// begin inline asm
	{  cvt.f32.f16 %f55, %rs27;}

	// end inline asm
	mul.wide.s32 	%rd31, %r23, 2;
	add.s64 	%rd32, %rd30, %rd31;
	ld.global.u16 	%rs28, [%rd32];
	// begin inline asm
	{  cvt.f32.f16 %f56, %rs28;}

	// end inline asm
	fma.rn.f32 	%f68, %f55, %f56, %f57;
	add.s32 	%r47, %r47, 2;
$L__BB1_11:
	and.b32  	%r40, %r22, 1;
	setp.eq.b32 	%p9, %r40, 1;
	not.pred 	%p10, %p9;
	@%p10 bra 	$L__BB1_13;
	add.s32 	%r41, %r47, %r3;
	mad.lo.s32 	%r42, %r47, %r23, %r2;
	mul.wide.s32 	%rd33, %r41, 2;
	add.s64 	%rd34, %rd2, %rd33;
	ld.global.u16 	%rs29, [%rd34];
	// begin inline asm
	{  cvt.f32.f16 %f58, %rs29;}

	// end inline asm
	mul.wide.s32 	%rd35, %r42, 2;
	add.s64 	%rd36, %rd1, %rd35;
	ld.global.u16 	%rs30, [%rd36];
	// begin inline asm
	{  cvt.f32.f16 %f59, %rs30;}

	// end inline asm
	fma.rn.f32 	%f68, %f58, %f59, %f68;
$L__BB1_13:
	// begin inline asm
	{  cvt.rn.f16.f32 %rs31, %f68;}

	// end inline asm
	cvta.to.global.u64 	%rd37, %rd4;
	mul.wide.s32 	%rd38, %r1, 2;
	add.s64 	%rd39, %rd37, %rd38;
	st.global.u16 	[%rd39], %rs31;
$L__BB1_14:
	ret;

}


// ===== COMPILED SASS (sm_100) =====

	.target	sm_100

	.elftype	@"ET_EXEC"


//--------------------- .note.nv.tkinfo           --------------------------
	.section	.note.nv.tkinfo,"",@"SHT_NOTE"
	.sectionflags	@"SHF_NOTE_NV_TKINFO"
	.tkinfo
        /*0018*/ 	.word	0x00000002
        /*0030*/ 	.string	""
        /*0030*/ 	.string	"ptxas"
        /*0030*/ 	.string	"Cuda compilation tools, release 13.0, V13.0.88"
        /*0030*/ 	.string	"Build cuda_13.0.r13.0/compiler.36424714_0"
        /*0030*/ 	.string	"-arch sm_100 -m 64 "



//--------------------- .note.nv.cuinfo           --------------------------
	.section	.note.nv.cuinfo,"",@"SHT_NOTE"
	.sectionflags	@"SHF_NOTE_NV_CUINFO"
        /*0018*/ 	.short	0x0002
        /*001a*/ 	.short	0x0064
        /*001c*/ 	.short	0x0082
	.zero		2


//--------------------- .nv.info                  --------------------------
	.section	.nv.info,"",@"SHT_CUDA_INFO"
	.align	4


	//----- nvinfo : EIATTR_REGCOUNT
	.align		4
        /*0000*/ 	.byte	0x04, 0x2f
        /*0002*/ 	.short	(.L_1 - .L_0)
	.align		4
.L_0:
        /*0004*/ 	.word	index@(_Z31column_parallel_forward_nvshmemPK6__halfS1_PS_iiii)
        /*0008*/ 	.word	0x00000020


	//----- nvinfo : EIATTR_FRAME_SIZE
	.align		4
.L_1:
        /*000c*/ 	.byte	0x04, 0x11
        /*000e*/ 	.short	(.L_3 - .L_2)
	.align		4
.L_2:
        /*0010*/ 	.word	index@(_Z31column_parallel_forward_nvshmemPK6__halfS1_PS_iiii)
        /*0014*/ 	.word	0x00000000


	//----- nvinfo : EIATTR_REGCOUNT
	.align		4
.L_3:
        /*0018*/ 	.byte	0x04, 0x2f
        /*001a*/ 	.short	(.L_5 - .L_4)
	.align		4
.L_4:
        /*001c*/ 	.word	index@(_Z28row_parallel_forward_nvshmemPK6__halfS1_PS_iiiii)
        /*0020*/ 	.word	0x00000020


	//----- nvinfo : EIATTR_FRAME_SIZE
	.align		4
.L_5:
        /*0024*/ 	.byte	0x04, 0x11
        /*0026*/ 	.short	(.L_7 - .L_6)
	.align		4
.L_6:
        /*0028*/ 	.word	index@(_Z28row_parallel_forward_nvshmemPK6__halfS1_PS_iiiii)
        /*002c*/ 	.word	0x00000000


	//----- nvinfo : EIATTR_MIN_STACK_SIZE
	.align		4
.L_7:
        /*0030*/ 	.byte	0x04, 0x12
        /*0032*/ 	.short	(.L_9 - .L_8)
	.align		4
.L_8:
        /*0034*/ 	.word	index@(_Z28row_parallel_forward_nvshmemPK6__halfS1_PS_iiiii)
        /*0038*/ 	.word	0x00000000


	//----- nvinfo : EIATTR_MIN_STACK_SIZE
	.align		4
.L_9:
        /*003c*/ 	.byte	0x04, 0x12
        /*003e*/ 	.short	(.L_11 - .L_10)
	.align		4
.L_10:
        /*0040*/ 	.word	index@(_Z31column_parallel_forward_nvshmemPK6__halfS1_PS_iiii)
        /*0044*/ 	.word	0x00000000
.L_11:


//--------------------- .nv.compat                --------------------------
	.section	.nv.compat,"",@"SHT_CUDA_COMPAT_INFO"
	.align	4
        /*0000*/ 	.byte	0x02, 0x09, 0x00, 0x00, 0x02, 0x02, 0x01, 0x00, 0x02, 0x05, 0x05, 0x00, 0x03, 0x07, 0x01, 0x01
        /*0010*/ 	.byte	0x02, 0x03, 0x00, 0x00, 0x02, 0x06, 0x01, 0x00, 0x04, 0x0b, 0x08, 0x00, 0x09, 0x00, 0x00, 0x00
        /*0020*/ 	.byte	0x00, 0x00, 0x00, 0x00


//--------------------- .nv.info._Z28row_parallel_forward_nvshmemPK6__halfS1_PS_iiiii --------------------------
	.section	.nv.info._Z28row_parallel_forward_nvshmemPK6__halfS1_PS_iiiii,"",@"SHT_CUDA_INFO"
	.sectionflags	@""
	.align	4


	//----- nvinfo : EIATTR_CUDA_API_VERSION
	.align		4
        /*0000*/ 	.byte	0x04, 0x37
        /*0002*/ 	.short	(.L_13 - .L_12)
.L_12:
        /*0004*/ 	.word	0x00000082


	//----- nvinfo : EIATTR_KPARAM_INFO
	.align		4
.L_13:
        /*0008*/ 	.byte	0x04, 0x17
        /*000a*/ 	.short	(.L_15 - .L_14)
.L_14:
        /*000c*/ 	.word	0x00000000
        /*0010*/ 	.short	0x0007
        /*0012*/ 	.short	0x0028
        /*0014*/ 	.byte	0x00, 0xf0, 0x11, 0x00


	//----- nvinfo : EIATTR_KPARAM_INFO
	.align		4
.L_15:
        /*0018*/ 	.byte	0x04, 0x17
        /*001a*/ 	.short	(.L_17 - .L_16)
.L_16:
        /*001c*/ 	.word	0x00000000
        /*0020*/ 	.short	0x0006
        /*0022*/ 	.short	0x0024
        /*0024*/ 	.byte	0x00, 0xf0, 0x11, 0x00


	//----- nvinfo : EIATTR_KPARAM_INFO
	.align		4
.L_17:
        /*0028*/ 	.byte	0x04, 0x17
        /*002a*/ 	.short	(.L_19 - .L_18)
.L_18:
        /*002c*/ 	.word	0x00000000
        /*0030*/ 	.short	0x0005
        /*0032*/ 	.short	0x0020
        /*0034*/ 	.byte	0x00, 0xf0, 0x11, 0x00


	//----- nvinfo : EIATTR_KPARAM_INFO
	.align		4
.L_19:
        /*0038*/ 	.byte	0x04, 0x17
        /*003a*/ 	.short	(.L_21 - .L_20)
.L_20:
        /*003c*/ 	.word	0x00000000
        /*0040*/ 	.short	0x0004
        /*0042*/ 	.short	0x001c
        /*0044*/ 	.byte	0x00, 0xf0, 0x11, 0x00


	//----- nvinfo : EIATTR_KPARAM_INFO
	.align		4
.L_21:
        /*0048*/ 	.byte	0x04, 0x17
        /*004a*/ 	.short	(.L_23 - .L_22)
.L_22:
        /*004c*/ 	.word	0x00000000
        /*0050*/ 	.short	0x0003
        /*0052*/ 	.short	0x0018
        /*0054*/ 	.byte	0x00, 0xf0, 0x11, 0x00


	//----- nvinfo : EIATTR_KPARAM_INFO
	.align		4
.L_23:
        /*0058*/ 	.byte	0x04, 0x17
        /*005a*/ 	.short	(.L_25 - .L_24)
.L_24:
        /*005c*/ 	.word	0x00000000
        /*0060*/ 	.short	0x0002
        /*0062*/ 	.short	0x0010
        /*0064*/ 	.byte	0x00, 0xf5, 0x21, 0x00


	//----- nvinfo : EIATTR_KPARAM_INFO
	.align		4
.L_25:
        /*0068*/ 	.byte	0x04, 0x17
        /*006a*/ 	.short	(.L_27 - .L_26)
.L_26:
        /*006c*/ 	.word	0x00000000
        /*0070*/ 	.short	0x0001
        /*0072*/ 	.short	0x0008
        /*0074*/ 	.byte	0x00, 0xf5, 0x21, 0x00


	//----- nvinfo : EIATTR_KPARAM_INFO
	.align		4
.L_27:
        /*0078*/ 	.byte	0x04, 0x17
        /*007a*/ 	.short	(.L_29 - .L_28)
.L_28:
        /*007c*/ 	.word	0x00000000
        /*0080*/ 	.short	0x0000
        /*0082*/ 	.short	0x0000
        /*0084*/ 	.byte	0x00, 0xf5, 0x21, 0x00


	//----- nvinfo : EIATTR_SPARSE_MMA_MASK
	.align		4
.L_29:
        /*0088*/ 	.byte	0x03, 0x50
        /*008a*/ 	.short	0x0000


	//----- nvinfo : EIATTR_MAXREG_COUNT
	.align		4
        /*008c*/ 	.byte	0x03, 0x1b
        /*008e*/ 	.short	0x00ff


	//----- nvinfo : EIATTR_MERCURY_ISA_VERSION
	.align		4
        /*0090*/ 	.byte	0x03, 0x5f
        /*0092*/ 	.short	0x0101


	//----- nvinfo : EIATTR_VRC_CTA_INIT_COUNT
	.align		4
        /*0094*/ 	.byte	0x02, 0x4a
	.zero		1
	.zero		1


	//----- nvinfo : EIATTR_EXIT_INSTR_OFFSETS
	.align		4
        /*0098*/ 	.byte	0x04, 0x1c
        /*009a*/ 	.short	(.L_31 - .L_30)


	//   ....[0]....
.L_30:
        /*009c*/ 	.word	0x000000a0


	//   ....[1]....
        /*00a0*/ 	.word	0x00000ef0


	//----- nvinfo : EIATTR_CBANK_PARAM_SIZE
	.align		4
.L_31:
        /*00a4*/ 	.byte	0x03, 0x19
        /*00a6*/ 	.short	0x002c


	//----- nvinfo : EIATTR_PARAM_CBANK
	.align		4
        /*00a8*/ 	.byte	0x04, 0x0a
        /*00aa*/ 	.short	(.L_33 - .L_32)
	.align		4
.L_32:
        /*00ac*/ 	.word	index@(.nv.constant0._Z28row_parallel_forward_nvshmemPK6__halfS1_PS_iiiii)
        /*00b0*/ 	.short	0x0380
        /*00b2*/ 	.short	0x002c


	//----- nvinfo : EIATTR_SW_WAR
	.align		4
.L_33:
        /*00b4*/ 	.byte	0x04, 0x36
        /*00b6*/ 	.short	(.L_35 - .L_34)
.L_34:
        /*00b8*/ 	.word	0x00000008
.L_35:


//--------------------- .nv.info._Z31column_parallel_forward_nvshmemPK6__halfS1_PS_iiii --------------------------
	.section	.nv.info._Z31column_parallel_forward_nvshmemPK6__halfS1_PS_iiii,"",@"SHT_CUDA_INFO"
	.sectionflags	@""
	.align	4


	//----- nvinfo : EIATTR_CUDA_API_VERSION
	.align		4
        /*0000*/ 	.byte	0x04, 0x37
        /*0002*/ 	.short	(.L_37 - .L_36)
.L_36:
        /*0004*/ 	.word	0x00000082


	//----- nvinfo : EIATTR_KPARAM_INFO
	.align		4
.L_37:
        /*0008*/ 	.byte	0x04, 0x17
        /*000a*/ 	.short	(.L_39 - .L_38)
.L_38:
        /*000c*/ 	.word	0x00000000
        /*0010*/ 	.short	0x0006
        /*0012*/ 	.short	0x0024
        /*0014*/ 	.byte	0x00, 0xf0, 0x11, 0x00


	//----- nvinfo : EIATTR_KPARAM_INFO
	.align		4
.L_39:
        /*0018*/ 	.byte	0x04, 0x17
        /*001a*/ 	.short	(.L_41 - .L_40)
.L_40:
        /*001c*/ 	.word	0x00000000
        /*0020*/ 	.short	0x0005
        /*0022*/ 	.short	0x0020
        /*0024*/ 	.byte	0x00, 0xf0, 0x11, 0x00


	//----- nvinfo : EIATTR_KPARAM_INFO
	.align		4
.L_41:
        /*0028*/ 	.byte	0x04, 0x17
        /*002a*/ 	.short	(.L_43 - .L_42)
.L_42:
        /*002c*/ 	.word	0x00000000
        /*0030*/ 	.short	0x0004
        /*0032*/ 	.short	0x001c
        /*0034*/ 	.byte	0x00, 0xf0, 0x11, 0x00


	//----- nvinfo : EIATTR_KPARAM_INFO
	.align		4
.L_43:
        /*0038*/ 	.byte	0x04, 0x17
        /*003a*/ 	.short	(.L_45 - .L_44)
.L_44:
        /*003c*/ 	.word	0x00000000
        /*0040*/ 	.short	0x0003
        /*0042*/ 	.short	0x0018
        /*0044*/ 	.byte	0x00, 0xf0, 0x11, 0x00


	//----- nvinfo : EIATTR_KPARAM_INFO
	.align		4
.L_45:
        /*0048*/ 	.byte	0x04, 0x17
        /*004a*/ 	.short	(.L_47 - .L_46)
.L_46:
        /*004c*/ 	.word	0x00000000
        /*0050*/ 	.short	0x0002
        /*0052*/ 	.short	0x0010
        /*0054*/ 	.byte	0x00, 0xf5, 0x21, 0x00


	//----- nvinfo : EIATTR_KPARAM_INFO
	.align		4
.L_47:
        /*0058*/ 	.byte	0x04, 0x17
        /*005a*/ 	.short	(.L_49 - .L_48)
.L_48:
        /*005c*/ 	.word	0x00000000
        /*0060*/ 	.short	0x0001
        /*0062*/ 	.short	0x0008
        /*0064*/ 	.byte	0x00, 0xf5, 0x21, 0x00


	//----- nvinfo : EIATTR_KPARAM_INFO
	.align		4
.L_49:
        /*0068*/ 	.byte	0x04, 0x17
        /*006a*/ 	.short	(.L_51 - .L_50)
.L_50:
        /*006c*/ 	.word	0x00000000
        /*0070*/ 	.short	0x0000
        /*0072*/ 	.short	0x0000
        /*0074*/ 	.byte	0x00, 0xf5, 0x21, 0x00


	//----- nvinfo : EIATTR_SPARSE_MMA_MASK
	.align		4
.L_51:
        /*0078*/ 	.byte	0x03, 0x50
        /*007a*/ 	.short	0x0000


	//----- nvinfo : EIATTR_MAXREG_COUNT
	.align		4
        /*007c*/ 	.byte	0x03, 0x1b
        /*007e*/ 	.short	0x00ff


	//----- nvinfo : EIATTR_MERCURY_ISA_VERSION
	.align		4
        /*0080*/ 	.byte	0x03, 0x5f
        /*0082*/ 	.short	0x0101


	//----- nvinfo : EIATTR_VRC_CTA_INIT_COUNT
	.align		4
        /*0084*/ 	.byte	0x02, 0x4a
	.zero		1
	.zero		1


	//----- nvinfo : EIATTR_EXIT_INSTR_OFFSETS
	.align		4
        /*0088*/ 	.byte	0x04, 0x1c
        /*008a*/ 	.short	(.L_53 - .L_52)


	//   ....[0]....
.L_52:
        /*008c*/ 	.word	0x000000a0


	//   ....[1]....
        /*0090*/ 	.word	0x00000ee0


	//----- nvinfo : EIATTR_CBANK_PARAM_SIZE
	.align		4
.L_53:
        /*0094*/ 	.byte	0x03, 0x19
        /*0096*/ 	.short	0x0028


	//----- nvinfo : EIATTR_PARAM_CBANK
	.align		4
        /*0098*/ 	.byte	0x04, 0x0a
        /*009a*/ 	.short	(.L_55 - .L_54)
	.align		4
.L_54:
        /*009c*/ 	.word	index@(.nv.constant0._Z31column_parallel_forward_nvshmemPK6__halfS1_PS_iiii)
        /*00a0*/ 	.short	0x0380
        /*00a2*/ 	.short	0x0028


	//----- nvinfo : EIATTR_SW_WAR
	.align		4
.L_55:
        /*00a4*/ 	.byte	0x04, 0x36
        /*00a6*/ 	.short	(.L_57 - .L_56)
.L_56:
        /*00a8*/ 	.word	0x00000008
.L_57:


//--------------------- .nv.callgraph             --------------------------
	.section	.nv.callgraph,"",@"SHT_CUDA_CALLGRAPH"
	.align	4
	.sectionentsize	8
	.align		4
        /*0000*/ 	.word	0x00000000
	.align		4
        /*0004*/ 	.word	0xffffffff
	.align		4
        /*0008*/ 	.word	0x00000000
	.align		4
        /*000c*/ 	.word	0xfffffffe
	.align		4
        /*0010*/ 	.word	0x00000000
	.align		4
        /*0014*/ 	.word	0xfffffffd
	.align		4
        /*0018*/ 	.word	0x00000000
	.align		4
        /*001c*/ 	.word	0xfffffffc


//--------------------- .text._Z28row_parallel_forward_nvshmemPK6__halfS1_PS_iiiii --------------------------
	.section	.text._Z28row_parallel_forward_nvshmemPK6__halfS1_PS_iiiii,"ax",@progbits
	.align	128
        .global         _Z28row_parallel_forward_nvshmemPK6__halfS1_PS_iiiii
        .type           _Z28row_parallel_forward_nvshmemPK6__halfS1_PS_iiiii,@function
        .size           _Z28row_parallel_forward_nvshmemPK6__halfS1_PS_iiiii,(.L_x_10 - _Z28row_parallel_forward_nvshmemPK6__halfS1_PS_iiiii)
        .other          _Z28row_parallel_forward_nvshmemPK6__halfS1_PS_iiiii,@"STO_CUDA_ENTRY STV_DEFAULT"
_Z28row_parallel_forward_nvshmemPK6__halfS1_PS_iiiii:
.text._Z28row_parallel_forward_nvshmemPK6__halfS1_PS_iiiii:
[----:B------:R-:W-:Y:S01]  /*0000*/  LDC R1, c[0x0][0x37c] ;  /* 0x0000df00ff017b82 */ /* 0x000fe20000000800 */
[----:B------:R-:W0:Y:S07]  /*0010*/  S2R R5, SR_TID.X ;  /* 0x0000000000057919 */ /* 0x000e2e0000002100 */
[----:B------:R-:W1:Y:S08]  /*0020*/  LDC.64 R2, c[0x0][0x398] ;  /* 0x0000e600ff027b82 */ /* 0x000e700000000a00 */
[----:B------:R-:W0:Y:S08]  /*0030*/  S2UR UR4, SR_CTAID.X ;  /* 0x00000000000479c3 */ /* 0x000e300000002500 */
[----:B------:R-:W0:Y:S08]  /*0040*/  LDC R0, c[0x0][0x360] ;  /* 0x0000d800ff007b82 */ /* 0x000e300000000800 */
[----:B------:R-:W2:Y:S01]  /*0050*/  LDC R15, c[0x0][0x3a8] ;  /* 0x0000ea00ff0f7b82 */ /* 0x000ea20000000800 */
[----:B-1----:R-:W-:-:S02]  /*0060*/  IMAD R2, R3, R2, RZ ;  /* 0x0000000203027224 */ /* 0x002fc400078e02ff */
[----:B0-----:R-:W-:Y:S02]  /*0070*/  IMAD R0, R0, UR4, R5 ;  /* 0x0000000400007c24 */ /* 0x001fe4000f8e0205 */
[----:B--2---:R-:W-:-:S05]  /*0080*/  IMAD R5, R2, R15, RZ ;  /* 0x0000000f02057224 */ /* 0x004fca00078e02ff */
[----:B------:R-:W-:-:S13]  /*0090*/  ISETP.GE.AND P0, PT, R0, R5, PT ;  /* 0x000000050000720c */ /* 0x000fda0003f06270 */
[----:B------:R-:W-:Y:S05]  /*00a0*/  @P0 EXIT ;  /* 0x000000000000094d */ /* 0x000fea0003800000 */
[----:B------:R-:W-:Y:S01]  /*00b0*/  IABS R5, R15 ;  /* 0x0000000f00057213 */ /* 0x000fe20000000000 */
[----:B------:R-:W0:Y:S01]  /*00c0*/  LDC R14, c[0x0][0x3a4] ;  /* 0x0000e900ff0e7b82 */ /* 0x000e220000000800 */
[----:B------:R-:W-:Y:S01]  /*00d0*/  ISETP.GE.AND P2, PT, R0, RZ, PT ;  /* 0x000000ff0000720c */ /* 0x000fe20003f46270 */
[----:B------:R-:W1:Y:S01]  /*00e0*/  LDCU.64 UR6, c[0x0][0x358] ;  /* 0x00006b00ff0677ac */ /* 0x000e620008000a00 */
[----:B------:R-:W2:Y:S01]  /*00f0*/  I2F.RP R4, R5 ;  /* 0x0000000500047306 */ /* 0x000ea20000209400 */
[----:B------:R-:W-:-:S07]  /*0100*/  MOV R21, RZ ;  /* 0x000000ff00157202 */ /* 0x000fce0000000f00 */
[----:B--2---:R-:W2:Y:S01]  /*0110*/  MUFU.RCP R4, R4 ;  /* 0x0000000400047308 */ /* 0x004ea20000001000 */
[----:B0-----:R-:W-:Y:S02]  /*0120*/  ISETP.GE.AND P3, PT, R14, 0x1, PT ;  /* 0x000000010e00780c */ /* 0x001fe40003f66270 */
[----:B--2---:R-:W-:-:S05]  /*0130*/  IADD3 R6, PT, PT, R4, 0xffffffe, RZ ;  /* 0x0ffffffe04067810 */ /* 0x004fca0007ffe0ff */
[----:B------:R0:W2:Y:S02]  /*0140*/  F2I.FTZ.U32.TRUNC.NTZ R7, R6 ;  /* 0x0000000600077305 */ /* 0x0000a4000021f000 */
[----:B0-----:R-:W-:Y:S01]  /*0150*/  HFMA2 R6, -RZ, RZ, 0, 0 ;  /* 0x00000000ff067431 */ /* 0x001fe200000001ff */
[----:B--2---:R-:W-:-:S05]  /*0160*/  IADD3 R2, PT, PT, RZ, -R7, RZ ;  /* 0x80000007ff027210 */ /* 0x004fca0007ffe0ff */
[----:B------:R-:W-:Y:S01]  /*0170*/  IMAD R9, R2, R5, RZ ;  /* 0x0000000502097224 */ /* 0x000fe200078e02ff */
[----:B------:R-:W-:-:S03]  /*0180*/  IABS R2, R0 ;  /* 0x0000000000027213 */ /* 0x000fc60000000000 */
[----:B------:R-:W-:-:S06]  /*0190*/  IMAD.HI.U32 R7, R7, R9, R6 ;  /* 0x0000000907077227 */ /* 0x000fcc00078e0006 */
[----:B------:R-:W-:-:S05]  /*01a0*/  IMAD.HI.U32 R11, R7, R2, RZ ;  /* 0x00000002070b7227 */ /* 0x000fca00078e00ff */
[----:B------:R-:W-:-:S05]  /*01b0*/  IADD3 R4, PT, PT, -R11, RZ, RZ ;  /* 0x000000ff0b047210 */ /* 0x000fca0007ffe1ff */
[----:B------:R-:W-:-:S05]  /*01c0*/  IMAD R4, R5, R4, R2 ;  /* 0x0000000405047224 */ /* 0x000fca00078e0202 */
[----:B------:R-:W-:-:S13]  /*01d0*/  ISETP.GT.U32.AND P1, PT, R5, R4, PT ;  /* 0x000000040500720c */ /* 0x000fda0003f24070 */
[----:B------:R-:W-:-:S04]  /*01e0*/  @!P1 IADD3 R4, PT, PT, R4, -R5, RZ ;  /* 0x8000000504049210 */ /* 0x000fc80007ffe0ff */
[----:B------:R-:W-:Y:S02]  /*01f0*/  ISETP.GT.U32.AND P0, PT, R5, R4, PT ;  /* 0x000000040500720c */ /* 0x000fe40003f04070 */
[----:B------:R-:W-:-:S04]  /*0200*/  IADD3 R7, PT, PT, R4, -R5, RZ ;  /* 0x8000000504077210 */ /* 0x000fc80007ffe0ff */
[----:B------:R-:W-:-:S04]  /*0210*/  SEL R18, R7, R4, !P0 ;  /* 0x0000000407127207 */ /* 0x000fc80004000000 */
[----:B------:R-:W-:Y:S01]  /*0220*/  @!P2 IADD3 R18, PT, PT, -R18, RZ, RZ ;  /* 0x000000ff1212a210 */ /* 0x000fe20007ffe1ff */
[----:B-1----:R-:W-:Y:S06]  /*0230*/  @!P3 BRA `(.L_x_0) ;  /* 0x0000000c001cb947 */ /* 0x002fec0003800000 */
[----:B------:R-:W-:Y:S01]  /*0240*/  IABS R10, R3 ;  /* 0x00000003000a7213 */ /* 0x000fe20000000000 */
[----:B------:R-:W-:Y:S01]  /*0250*/  IMAD R9, R3, R15, RZ ;  /* 0x0000000f03097224 */ /* 0x000fe200078e02ff */
[----:B------:R-:W-:Y:S01]  /*0260*/  ISETP.GE.U32.AND P0, PT, R4, R5, PT ;  /* 0x000000050400720c */ /* 0x000fe20003f06070 */
[----:B------:R-:W0:Y:S01]  /*0270*/  LDCU UR4, c[0x0][0x3a0] ;  /* 0x00007400ff0477ac */ /* 0x000e220008000800 */
[----:B------:R-:W1:Y:S01]  /*0280*/  I2F.RP R13, R10 ;  /* 0x0000000a000d7306 */ /* 0x000e620000209400 */
[----:B------:R-:W-:Y:S02]  /*0290*/  LOP3.LUT R4, R0, R15, RZ, 0x3c, !PT ;  /* 0x0000000f00047212 */ /* 0x000fe400078e3cff */
[----:B------:R-:W-:Y:S02]  /*02a0*/  IABS R8, R9 ;  /* 0x0000000900087213 */ /* 0x000fe40000000000 */
[----:B------:R-:W-:Y:S02]  /*02b0*/  ISETP.GE.AND P2, PT, R4, RZ, PT ;  /* 0x000000ff0400720c */ /* 0x000fe40003f46270 */
[----:B------:R-:W-:Y:S01]  /*02c0*/  @!P1 IADD3 R11, PT, PT, R11, 0x1, RZ ;  /* 0x000000010b0b9810 */ /* 0x000fe20007ffe0ff */
[----:B------:R-:W2:Y:S01]  /*02d0*/  I2F.RP R12, R8 ;  /* 0x00000008000c7306 */ /* 0x000ea20000209400 */
[----:B------:R-:W-:-:S02]  /*02e0*/  ISETP.NE.AND P6, PT, R3, RZ, PT ;  /* 0x000000ff0300720c */ /* 0x000fc40003fc5270 */
[----:B------:R-:W-:Y:S02]  /*02f0*/  @P0 IADD3 R11, PT, PT, R11, 0x1, RZ ;  /* 0x000000010b0b0810 */ /* 0x000fe40007ffe0ff */
[----:B------:R-:W-:Y:S02]  /*0300*/  ISETP.NE.AND P0, PT, R15, RZ, PT ;  /* 0x000000ff0f00720c */ /* 0x000fe40003f05270 */
[----:B------:R-:W-:Y:S01]  /*0310*/  MOV R4, R11 ;  /* 0x0000000b00047202 */ /* 0x000fe20000000f00 */
[----:B-1----:R-:W1:Y:S01]  /*0320*/  MUFU.RCP R13, R13 ;  /* 0x0000000d000d7308 */ /* 0x002e620000001000 */
[----:B------:R-:W-:Y:S02]  /*0330*/  LOP3.LUT R11, RZ, R15, RZ, 0x33, !PT ;  /* 0x0000000fff0b7212 */ /* 0x000fe400078e33ff */
[----:B------:R-:W-:Y:S02]  /*0340*/  @!P2 IADD3 R4, PT, PT, -R4, RZ, RZ ;  /* 0x000000ff0404a210 */ /* 0x000fe40007ffe1ff */
[----:B------:R-:W-:-:S02]  /*0350*/  LOP3.LUT R23, R14, 0x7, RZ, 0xc0, !PT ;  /* 0x000000070e177812 */ /* 0x000fc400078ec0ff */
[----:B------:R-:W-:Y:S01]  /*0360*/  SEL R18, R11, R18, !P0 ;  /* 0x000000120b127207 */ /* 0x000fe20004000000 */
[----:B--2---:R-:W2:Y:S01]  /*0370*/  MUFU.RCP R12, R12 ;  /* 0x0000000c000c7308 */ /* 0x004ea20000001000 */
[----:B------:R-:W-:Y:S02]  /*0380*/  MOV R21, RZ ;  /* 0x000000ff00157202 */ /* 0x000fe40000000f00 */
[----:B-1----:R-:W-:-:S05]  /*0390*/  IADD3 R16, PT, PT, R13, 0xffffffe, RZ ;  /* 0x0ffffffe0d107810 */ /* 0x002fca0007ffe0ff */
[----:B------:R1:W3:Y:S01]  /*03a0*/  F2I.FTZ.U32.TRUNC.NTZ R5, R16 ;  /* 0x0000001000057305 */ /* 0x0002e2000021f000 */
[----:B--2---:R-:W-:Y:S02]  /*03b0*/  IADD3 R6, PT, PT, R12, 0xffffffe, RZ ;  /* 0x0ffffffe0c067810 */ /* 0x004fe40007ffe0ff */
[----:B------:R-:W-:-:S05]  /*03c0*/  SEL R12, R11, R4, !P0 ;  /* 0x000000040b0c7207 */ /* 0x000fca0004000000 */
[----:B------:R2:W4:Y:S01]  /*03d0*/  F2I.FTZ.U32.TRUNC.NTZ R7, R6 ;  /* 0x0000000600077305 */ /* 0x000522000021f000 */
[----:B------:R-:W-:Y:S02]  /*03e0*/  MOV R4, RZ ;  /* 0x000000ff00047202 */ /* 0x000fe40000000f00 */
[----:B-1----:R-:W-:Y:S02]  /*03f0*/  IABS R16, R9 ;  /* 0x0000000900107213 */ /* 0x002fe40000000000 */
[----:B------:R-:W-:Y:S02]  /*0400*/  ISETP.GE.AND P4, PT, R12, RZ, PT ;  /* 0x000000ff0c00720c */ /* 0x000fe40003f86270 */
[----:B---3--:R-:W-:Y:S02]  /*0410*/  IADD3 R13, PT, PT, RZ, -R5, RZ ;  /* 0x80000005ff0d7210 */ /* 0x008fe40007ffe0ff */
[----:B--2---:R-:W-:-:S03]  /*0420*/  IABS R6, R12 ;  /* 0x0000000c00067213 */ /* 0x004fc60000000000 */
[----:B------:R-:W-:Y:S01]  /*0430*/  IMAD R13, R13, R10, RZ ;  /* 0x0000000a0d0d7224 */ /* 0x000fe200078e02ff */
[----:B----4-:R-:W-:-:S03]  /*0440*/  IADD3 R17, PT, PT, RZ, -R7, RZ ;  /* 0x80000007ff117210 */ /* 0x010fc60007ffe0ff */
[----:B------:R-:W-:Y:S01]  /*0450*/  IMAD.HI.U32 R4, R5, R13, R4 ;  /* 0x0000000d05047227 */ /* 0x000fe200078e0004 */
[----:B------:R-:W-:Y:S02]  /*0460*/  MOV R13, R6 ;  /* 0x00000006000d7202 */ /* 0x000fe40000000f00 */
[----:B------:R-:W-:Y:S01]  /*0470*/  MOV R6, RZ ;  /* 0x000000ff00067202 */ /* 0x000fe20000000f00 */
[----:B------:R-:W-:Y:S01]  /*0480*/  IMAD R5, R17, R8, RZ ;  /* 0x0000000811057224 */ /* 0x000fe200078e02ff */
[----:B------:R-:W-:Y:S01]  /*0490*/  MOV R17, RZ ;  /* 0x000000ff00117202 */ /* 0x000fe20000000f00 */
[----:B------:R-:W-:-:S04]  /*04a0*/  IMAD.HI.U32 R4, R4, R13, RZ ;  /* 0x0000000d04047227 */ /* 0x000fc800078e00ff */
[----:B------:R-:W-:Y:S01]  /*04b0*/  IMAD.HI.U32 R7, R7, R5, R6 ;  /* 0x0000000507077227 */ /* 0x000fe200078e0006 */
[----:B------:R-:W-:Y:S02]  /*04c0*/  IADD3 R5, PT, PT, RZ, -R16, RZ ;  /* 0x80000010ff057210 */ /* 0x000fe40007ffe0ff */
[----:B------:R-:W-:-:S03]  /*04d0*/  IADD3 R4, PT, PT, -R4, RZ, RZ ;  /* 0x000000ff04047210 */ /* 0x000fc60007ffe1ff */
[----:B------:R-:W-:-:S04]  /*04e0*/  IMAD.HI.U32 R7, R7, R2, RZ ;  /* 0x0000000207077227 */ /* 0x000fc800078e00ff */
[----:B------:R-:W-:Y:S01]  /*04f0*/  IMAD R5, R7, R5, R2 ;  /* 0x0000000507057224 */ /* 0x000fe200078e0202 */
[----:B------:R-:W-:Y:S01]  /*0500*/  LOP3.LUT R2, R0, R9, RZ, 0x3c, !PT ;  /* 0x0000000900027212 */ /* 0x000fe200078e3cff */
[----:B------:R-:W-:-:S03]  /*0510*/  IMAD R13, R10, R4, R13 ;  /* 0x000000040a0d7224 */ /* 0x000fc600078e020d */
[----:B------:R-:W-:Y:S02]  /*0520*/  ISETP.GT.U32.AND P5, PT, R8, R5, PT ;  /* 0x000000050800720c */ /* 0x000fe40003fa4070 */
[----:B------:R-:W-:Y:S02]  /*0530*/  ISETP.GT.U32.AND P1, PT, R10, R13, PT ;  /* 0x0000000d0a00720c */ /* 0x000fe40003f24070 */
[----:B------:R-:W-:-:S09]  /*0540*/  ISETP.GE.AND P3, PT, R2, RZ, PT ;  /* 0x000000ff0200720c */ /* 0x000fd20003f66270 */
[----:B------:R-:W-:Y:S02]  /*0550*/  @!P5 IADD3 R5, PT, PT, R5, -R8, RZ ;  /* 0x800000080505d210 */ /* 0x000fe40007ffe0ff */
[----:B------:R-:W-:Y:S02]  /*0560*/  @!P1 IADD3 R13, PT, PT, R13, -R10, RZ ;  /* 0x8000000a0d0d9210 */ /* 0x000fe40007ffe0ff */
[----:B------:R-:W-:Y:S02]  /*0570*/  ISETP.GE.U32.AND P1, PT, R5, R8, PT ;  /* 0x000000080500720c */ /* 0x000fe40003f26070 */
[----:B------:R-:W-:Y:S02]  /*0580*/  ISETP.GT.U32.AND P2, PT, R10, R13, PT ;  /* 0x0000000d0a00720c */ /* 0x000fe40003f44070 */
[----:B------:R-:W-:Y:S02]  /*0590*/  @!P5 IADD3 R7, PT, PT, R7, 0x1, RZ ;  /* 0x000000010707d810 */ /* 0x000fe40007ffe0ff */
[----:B------:R-:W-:-:S07]  /*05a0*/  ISETP.NE.AND P5, PT, R9, RZ, PT ;  /* 0x000000ff0900720c */ /* 0x000fce0003fa5270 */
[----:B------:R-:W-:Y:S02]  /*05b0*/  @P1 IADD3 R7, PT, PT, R7, 0x1, RZ ;  /* 0x0000000107071810 */ /* 0x000fe40007ffe0ff */
[----:B------:R-:W-:Y:S02]  /*05c0*/  @!P2 IADD3 R13, PT, PT, R13, -R10, RZ ;  /* 0x8000000a0d0da210 */ /* 0x000fe40007ffe0ff */
[----:B------:R-:W-:Y:S02]  /*05d0*/  ISETP.GE.U32.AND P1, PT, R14, 0x8, PT ;  /* 0x000000080e00780c */ /* 0x000fe40003f26070 */
[----:B------:R-:W-:Y:S02]  /*05e0*/  @!P3 IADD3 R7, PT, PT, -R7, RZ, RZ ;  /* 0x000000ff0707b210 */ /* 0x000fe40007ffe1ff */
[----:B------:R-:W-:Y:S02]  /*05f0*/  @!P4 IADD3 R13, PT, PT, -R13, RZ, RZ ;  /* 0x000000ff0d0dc210 */ /* 0x000fe40007ffe1ff */
[----:B------:R-:W-:-:S02]  /*0600*/  @!P5 LOP3.LUT R7, RZ, R9, RZ, 0x33, !PT ;  /* 0x00000009ff07d212 */ /* 0x000fc400078e33ff */
[----:B------:R-:W-:Y:S02]  /*0610*/  @!P6 LOP3.LUT R13, RZ, R3, RZ, 0x33, !PT ;  /* 0x00000003ff0de212 */ /* 0x000fe400078e33ff */
[----:B------:R-:W-:-:S03]  /*0620*/  ISETP.NE.AND P2, PT, R23, RZ, PT ;  /* 0x000000ff1700720c */ /* 0x000fc60003f45270 */
[----:B------:R-:W-:-:S04]  /*0630*/  IMAD R20, R7, R3, R13 ;  /* 0x0000000307147224 */ /* 0x000fc800078e020d */
[----:B0-----:R-:W-:Y:S01]  /*0640*/  IMAD R20, R20, UR4, RZ ;  /* 0x0000000414147c24 */ /* 0x001fe2000f8e02ff */
[----:B------:R-:W-:Y:S06]  /*0650*/  @!P1 BRA `(.L_x_1) ;  /* 0x0000000400049947 */ /* 0x000fec0003800000 */
[----:B------:R-:W0:Y:S01]  /*0660*/  LDCU.64 UR4, c[0x0][0x380] ;  /* 0x00007000ff0477ac */ /* 0x000e220008000a00 */
[----:B------:R-:W-:Y:S01]  /*0670*/  LOP3.LUT R17, R14, 0x7ffffff8, RZ, 0xc0, !PT ;  /* 0x7ffffff80e117812 */ /* 0x000fe200078ec0ff */
[----:B------:R-:W-:Y:S01]  /*0680*/  HFMA2 R21, -RZ, RZ, 0, 0 ;  /* 0x00000000ff157431 */ /* 0x000fe200000001ff */
[----:B------:R-:W-:Y:S02]  /*0690*/  MOV R16, R20 ;  /* 0x0000001400107202 */ /* 0x000fe40000000f00 */
[----:B------:R-:W-:Y:S02]  /*06a0*/  MOV R22, R18 ;  /* 0x0000001200167202 */ /* 0x000fe40000000f00 */
[----:B------:R-:W-:Y:S01]  /*06b0*/  IADD3 R24, PT, PT, -R17, RZ, RZ ;  /* 0x000000ff11187210 */ /* 0x000fe20007ffe1ff */
[----:B0-----:R-:W-:-:S04]  /*06c0*/  UIADD3 UR4, UP0, UPT, UR4, 0x8, URZ ;  /* 0x0000000804047890 */ /* 0x001fc8000ff1e0ff */
[----:B------:R-:W-:-:S12]  /*06d0*/  UIADD3.X UR5, UPT, UPT, URZ, UR5, URZ, UP0, !UPT ;  /* 0x00000005ff057290 */ /* 0x000fd800087fe4ff */
.L_x_2:
[----:B------:R-:W0:Y:S01]  /*06e0*/  LDC.64 R12, c[0x0][0x388] ;  /* 0x0000e200ff0c7b82 */ /* 0x000e220000000a00 */
[----:B------:R-:W-:Y:S02]  /*06f0*/  MOV R2, UR4 ;  /* 0x0000000400027c02 */ /* 0x000fe40008000f00 */
[----:B------:R-:W-:-:S03]  /*0700*/  MOV R3, UR5 ;  /* 0x0000000500037c02 */ /* 0x000fc60008000f00 */
[----:B------:R-:W-:-:S05]  /*0710*/  IMAD.WIDE R2, R16, 0x2, R2 ;  /* 0x0000000210027825 */ /* 0x000fca00078e0202 */
[----:B------:R-:W2:Y:S04]  /*0720*/  LDG.E.U16 R26, desc[UR6][R2.64+-0x8] ;  /* 0xfffff806021a7981 */ /* 0x000ea8000c1e1500 */
[----:B------:R-:W3:Y:S04]  /*0730*/  LDG.E.U16 R19, desc[UR6][R2.64+-0x6] ;  /* 0xfffffa0602137981 */ /* 0x000ee8000c1e1500 */
[----:B------:R-:W4:Y:S01]  /*0740*/  LDG.E.U16 R28, desc[UR6][R2.64+-0x4] ;  /* 0xfffffc06021c7981 */ /* 0x000f22000c1e1500 */
[----:B0-----:R-:W-:-:S05]  /*0750*/  IMAD.WIDE R12, R22, 0x2, R12 ;  /* 0x00000002160c7825 */ /* 0x001fca00078e020c */
[----:B------:R0:W5:Y:S01]  /*0760*/  LDG.E.U16 R25, desc[UR6][R12.64] ;  /* 0x000000060c197981 */ /* 0x000162000c1e1500 */
[----:B------:R-:W-:-:S04]  /*0770*/  IMAD.WIDE R10, R15, 0x2, R12 ;  /* 0x000000020f0a7825 */ /* 0x000fc800078e020c */
[C---:B------:R-:W-:Y:S02]  /*0780*/  IMAD.WIDE R6, R15.reuse, 0x2, R10 ;  /* 0x000000020f067825 */ /* 0x040fe400078e020a */
[----:B------:R-:W4:Y:S02]  /*0790*/  LDG.E.U16 R10, desc[UR6][R10.64] ;  /* 0x000000060a0a7981 */ /* 0x000f24000c1e1500 */
[C---:B------:R-:W-:Y:S02]  /*07a0*/  IMAD.WIDE R4, R15.reuse, 0x2, R6 ;  /* 0x000000020f047825 */ /* 0x040fe400078e0206 */
[----:B------:R1:W4:Y:S04]  /*07b0*/  LDG.E.U16 R27, desc[UR6][R6.64] ;  /* 0x00000006061b7981 */ /* 0x000328000c1e1500 */
[----:B------:R5:W4:Y:S01]  /*07c0*/  LDG.E.U16 R29, desc[UR6][R4.64] ;  /* 0x00000006041d7981 */ /* 0x000b22000c1e1500 */
[----:B------:R-:W-:-:S04]  /*07d0*/  IMAD.WIDE R8, R15, 0x2, R4 ;  /* 0x000000020f087825 */ /* 0x000fc800078e0204 */
[C---:B0-----:R-:W-:Y:S02]  /*07e0*/  IMAD.WIDE R12, R15.reuse, 0x2, R8 ;  /* 0x000000020f0c7825 */ /* 0x041fe400078e0208 */
[----:B------:R-:W4:Y:S02]  /*07f0*/  LDG.E.U16 R8, desc[UR6][R8.64] ;  /* 0x0000000608087981 */ /* 0x000f24000c1e1500 */
[----:B-1----:R-:W-:Y:S02]  /*0800*/  IMAD.WIDE R6, R15, 0x2, R12 ;  /* 0x000000020f067825 */ /* 0x002fe400078e020c */
[----:B------:R-:W4:Y:S04]  /*0810*/  LDG.E.U16 R11, desc[UR6][R12.64] ;  /* 0x000000060c0b7981 */ /* 0x000f28000c1e1500 */
[----:B------:R-:W4:Y:S04]  /*0820*/  LDG.E.U16 R9, desc[UR6][R2.64+0x4] ;  /* 0x0000040602097981 */ /* 0x000f28000c1e1500 */
[----:B------:R-:W4:Y:S04]  /*0830*/  LDG.E.U16 R12, desc[UR6][R2.64+0x2] ;  /* 0x00000206020c7981 */ /* 0x000f28000c1e1500 */
[----:B------:R-:W4:Y:S01]  /*0840*/  LDG.E.U16 R13, desc[UR6][R2.64+0x6] ;  /* 0x00000606020d7981 */ /* 0x000f22000c1e1500 */
[----:B--2---:R-:W-:-:S02]  /*0850*/  HADD2.F32 R26, -RZ, R26.H0_H0 ;  /* 0x2000001aff1a7230 */ /* 0x004fc40000004100 */
[----:B-----5:R-:W-:Y:S02]  /*0860*/  HADD2.F32 R4, -RZ, R25.H0_H0 ;  /* 0x20000019ff047230 */ /* 0x020fe40000004100 */
[----:B------:R-:W2:Y:S03]  /*0870*/  LDG.E.U16 R25, desc[UR6][R2.64+-0x2] ;  /* 0xfffffe0602197981 */ /* 0x000ea6000c1e1500 */
[----:B------:R-:W-:Y:S02]  /*0880*/  FFMA R21, R26, R4, R21 ;  /* 0x000000041a157223 */ /* 0x000fe40000000015 */
[----:B------:R-:W5:Y:S01]  /*0890*/  LDG.E.U16 R26, desc[UR6][R2.64] ;  /* 0x00000006021a7981 */ /* 0x000f62000c1e1500 */
[----:B------:R-:W-:-:S06]  /*08a0*/  IMAD.WIDE R4, R15, 0x2, R6 ;  /* 0x000000020f047825 */ /* 0x000fcc00078e0206 */
[----:B------:R-:W5:Y:S04]  /*08b0*/  LDG.E.U16 R4, desc[UR6][R4.64] ;  /* 0x0000000604047981 */ /* 0x000f68000c1e1500 */
[----:B------:R0:W5:Y:S01]  /*08c0*/  LDG.E.U16 R2, desc[UR6][R6.64] ;  /* 0x0000000606027981 */ /* 0x000162000c1e1500 */
[----:B---3--:R-:W-:Y:S02]  /*08d0*/  HADD2.F32 R19, -RZ, R19.H0_H0 ;  /* 0x20000013ff137230 */ /* 0x008fe40000004100 */
[----:B----4-:R-:W-:Y:S02]  /*08e0*/  HADD2.F32 R10, -RZ, R10.H0_H0 ;  /* 0x2000000aff0a7230 */ /* 0x010fe40000004100 */
[----:B------:R-:W-:-:S03]  /*08f0*/  HADD2.F32 R27, -RZ, R27.H0_H0 ;  /* 0x2000001bff1b7230 */ /* 0x000fc60000004100 */
[----:B------:R-:W-:Y:S01]  /*0900*/  FFMA R10, R19, R10, R21 ;  /* 0x0000000a130a7223 */ /* 0x000fe20000000015 */
[----:B------:R-:W-:Y:S02]  /*0910*/  HADD2.F32 R19, -RZ, R28.H0_H0 ;  /* 0x2000001cff137230 */ /* 0x000fe40000004100 */
[----:B------:R-:W-:Y:S01]  /*0920*/  HADD2.F32 R29, -RZ, R29.H0_H0 ;  /* 0x2000001dff1d7230 */ /* 0x000fe20000004100 */
[----:B------:R-:W-:Y:S02]  /*0930*/  IADD3 R24, PT, PT, R24, 0x8, RZ ;  /* 0x0000000818187810 */ /* 0x000fe40007ffe0ff */
[----:B------:R-:W-:Y:S01]  /*0940*/  FFMA R10, R19, R27, R10 ;  /* 0x0000001b130a7223 */ /* 0x000fe2000000000a */
[----:B------:R-:W-:Y:S01]  /*0950*/  HADD2.F32 R8, -RZ, R8.H0_H0 ;  /* 0x20000008ff087230 */ /* 0x000fe20000004100 */
[----:B------:R-:W-:Y:S01]  /*0960*/  ISETP.NE.AND P0, PT, R24, RZ, PT ;  /* 0x000000ff1800720c */ /* 0x000fe20003f05270 */
[----:B------:R-:W-:Y:S02]  /*0970*/  HADD2.F32 R11, -RZ, R11.H0_H0 ;  /* 0x2000000bff0b7230 */ /* 0x000fe40000004100 */
[----:B0-----:R-:W-:-:S02]  /*0980*/  HADD2.F32 R6, -RZ, R9.H0_H0 ;  /* 0x20000009ff067230 */ /* 0x001fc40000004100 */
[----:B------:R-:W-:Y:S02]  /*0990*/  HADD2.F32 R12, -RZ, R12.H0_H0 ;  /* 0x2000000cff0c7230 */ /* 0x000fe40000004100 */
[----:B------:R-:W-:Y:S01]  /*09a0*/  HADD2.F32 R13, -RZ, R13.H0_H0 ;  /* 0x2000000dff0d7230 */ /* 0x000fe20000004100 */
[----:B------:R-:W-:Y:S02]  /*09b0*/  LEA R22, R15, R22, 0x3 ;  /* 0x000000160f167211 */ /* 0x000fe400078e18ff */
[----:B------:R-:W-:Y:S01]  /*09c0*/  IADD3 R16, PT, PT, R16, 0x8, RZ ;  /* 0x0000000810107810 */ /* 0x000fe20007ffe0ff */
[----:B--2---:R-:W-:Y:S02]  /*09d0*/  HADD2.F32 R25, -RZ, R25.H0_H0 ;  /* 0x20000019ff197230 */ /* 0x004fe40000004100 */
[----:B-----5:R-:W-:-:S03]  /*09e0*/  HADD2.F32 R3, -RZ, R26.H0_H0 ;  /* 0x2000001aff037230 */ /* 0x020fc60000004100 */
[----:B------:R-:W-:-:S04]  /*09f0*/  FFMA R10, R25, R29, R10 ;  /* 0x0000001d190a7223 */ /* 0x000fc8000000000a */
[----:B------:R-:W-:-:S04]  /*0a00*/  FFMA R3, R3, R8, R10 ;  /* 0x0000000803037223 */ /* 0x000fc8000000000a */
[----:B------:R-:W-:Y:S01]  /*0a10*/  FFMA R3, R12, R11, R3 ;  /* 0x0000000b0c037223 */ /* 0x000fe20000000003 */
[----:B------:R-:W-:Y:S02]  /*0a20*/  HADD2.F32 R2, -RZ, R2.H0_H0 ;  /* 0x20000002ff027230 */ /* 0x000fe40000004100 */
[----:B------:R-:W-:-:S03]  /*0a30*/  HADD2.F32 R4, -RZ, R4.H0_H0 ;  /* 0x20000004ff047230 */ /* 0x000fc60000004100 */
[----:B------:R-:W-:-:S04]  /*0a40*/  FFMA R2, R6, R2, R3 ;  /* 0x0000000206027223 */ /* 0x000fc80000000003 */
[----:B------:R-:W-:Y:S01]  /*0a50*/  FFMA R21, R13, R4, R2 ;  /* 0x000000040d157223 */ /* 0x000fe20000000002 */
[----:B------:R-:W-:Y:S06]  /*0a60*/  @P0 BRA `(.L_x_2) ;  /* 0xfffffffc001c0947 */ /* 0x000fec000383ffff */
.L_x_1:
[----:B------:R-:W-:Y:S05]  /*0a70*/  @!P2 BRA `(.L_x_0) ;  /* 0x00000004000ca947 */ /* 0x000fea0003800000 */
[----:B------:R-:W-:Y:S02]  /*0a80*/  ISETP.GE.U32.AND P0, PT, R23, 0x4, PT ;  /* 0x000000041700780c */ /* 0x000fe40003f06070 */
[----:B------:R-:W-:-:S04]  /*0a90*/  LOP3.LUT R12, R14, 0x3, RZ, 0xc0, !PT ;  /* 0x000000030e0c7812 */ /* 0x000fc800078ec0ff */
[----:B------:R-:W-:-:S07]  /*0aa0*/  ISETP.NE.AND P1, PT, R12, RZ, PT ;  /* 0x000000ff0c00720c */ /* 0x000fce0003f25270 */
[----:B------:R-:W-:Y:S06]  /*0ab0*/  @!P0 BRA `(.L_x_3) ;  /* 0x0000000000788947 */ /* 0x000fec0003800000 */
[----:B------:R-:W0:Y:S01]  /*0ac0*/  LDC.64 R10, c[0x0][0x388] ;  /* 0x0000e200ff0a7b82 */ /* 0x000e220000000a00 */
[----:B------:R-:W-:Y:S01]  /*0ad0*/  IMAD R7, R17, R15, R18 ;  /* 0x0000000f11077224 */ /* 0x000fe200078e0212 */
[----:B------:R-:W-:-:S06]  /*0ae0*/  IADD3 R5, PT, PT, R20, R17, RZ ;  /* 0x0000001114057210 */ /* 0x000fcc0007ffe0ff */
[----:B------:R-:W1:Y:S01]  /*0af0*/  LDC.64 R2, c[0x0][0x380] ;  /* 0x0000e000ff027b82 */ /* 0x000e620000000a00 */
[----:B0-----:R-:W-:-:S04]  /*0b00*/  IMAD.WIDE R10, R7, 0x2, R10 ;  /* 0x00000002070a7825 */ /* 0x001fc800078e020a */
[----:B------:R-:W-:Y:S02]  /*0b10*/  IMAD.WIDE R6, R15, 0x2, R10 ;  /* 0x000000020f067825 */ /* 0x000fe400078e020a */
[----:B------:R-:W2:Y:S02]  /*0b20*/  LDG.E.U16 R10, desc[UR6][R10.64] ;  /* 0x000000060a0a7981 */ /* 0x000ea4000c1e1500 */
[----:B-1----:R-:W-:-:S04]  /*0b30*/  IMAD.WIDE R2, R5, 0x2, R2 ;  /* 0x0000000205027825 */ /* 0x002fc800078e0202 */
[C---:B------:R-:W-:Y:S01]  /*0b40*/  IMAD.WIDE R4, R15.reuse, 0x2, R6 ;  /* 0x000000020f047825 */ /* 0x040fe200078e0206 */
[----:B------:R-:W3:Y:S04]  /*0b50*/  LDG.E.U16 R13, desc[UR6][R2.64] ;  /* 0x00000006020d7981 */ /* 0x000ee8000c1e1500 */
[----:B------:R-:W4:Y:S01]  /*0b60*/  LDG.E.U16 R19, desc[UR6][R2.64+0x2] ;  /* 0x0000020602137981 */ /* 0x000f22000c1e1500 */
[----:B------:R-:W-:-:S03]  /*0b70*/  IMAD.WIDE R8, R15, 0x2, R4 ;  /* 0x000000020f087825 */ /* 0x000fc600078e0204 */
[----:B------:R-:W5:Y:S04]  /*0b80*/  LDG.E.U16 R6, desc[UR6][R6.64] ;  /* 0x0000000606067981 */ /* 0x000f68000c1e1500 */
[----:B------:R-:W5:Y:S04]  /*0b90*/  LDG.E.U16 R22, desc[UR6][R2.64+0x4] ;  /* 0x0000040602167981 */ /* 0x000f68000c1e1500 */
[----:B------:R-:W5:Y:S04]  /*0ba0*/  LDG.E.U16 R4, desc[UR6][R4.64] ;  /* 0x0000000604047981 */ /* 0x000f68000c1e1500 */
[----:B------:R-:W5:Y:S04]  /*0bb0*/  LDG.E.U16 R23, desc[UR6][R2.64+0x6] ;  /* 0x0000060602177981 */ /* 0x000f68000c1e1500 */
[----:B------:R-:W5:Y:S01]  /*0bc0*/  LDG.E.U16 R8, desc[UR6][R8.64] ;  /* 0x0000000608087981 */ /* 0x000f62000c1e1500 */
[----:B------:R-:W-:Y:S01]  /*0bd0*/  IADD3 R17, PT, PT, R17, 0x4, RZ ;  /* 0x0000000411117810 */ /* 0x000fe20007ffe0ff */
[----:B---3--:R-:W-:-:S02]  /*0be0*/  HADD2.F32 R16, -RZ, R13.H0_H0 ;  /* 0x2000000dff107230 */ /* 0x008fc40000004100 */
[----:B--2---:R-:W-:Y:S02]  /*0bf0*/  HADD2.F32 R13, -RZ, R10.H0_H0 ;  /* 0x2000000aff0d7230 */ /* 0x004fe40000004100 */
[----:B----4-:R-:W-:-:S03]  /*0c00*/  HADD2.F32 R10, -RZ, R19.H0_H0 ;  /* 0x20000013ff0a7230 */ /* 0x010fc60000004100 */
[----:B------:R-:W-:Y:S01]  /*0c10*/  FFMA R13, R16, R13, R21 ;  /* 0x0000000d100d7223 */ /* 0x000fe20000000015 */
[----:B-----5:R-:W-:Y:S02]  /*0c20*/  HADD2.F32 R11, -RZ, R6.H0_H0 ;  /* 0x20000006ff0b7230 */ /* 0x020fe40000004100 */
[----:B------:R-:W-:-:S03]  /*0c30*/  HADD2.F32 R7, -RZ, R22.H0_H0 ;  /* 0x20000016ff077230 */ /* 0x000fc60000004100 */
[----:B------:R-:W-:Y:S01]  /*0c40*/  FFMA R10, R10, R11, R13 ;  /* 0x0000000b0a0a7223 */ /* 0x000fe2000000000d */
[----:B------:R-:W-:Y:S02]  /*0c50*/  HADD2.F32 R6, -RZ, R4.H0_H0 ;  /* 0x20000004ff067230 */ /* 0x000fe40000004100 */
[----:B------:R-:W-:-:S03]  /*0c60*/  HADD2.F32 R23, -RZ, R23.H0_H0 ;  /* 0x20000017ff177230 */ /* 0x000fc60000004100 */
[----:B------:R-:W-:Y:S01]  /*0c70*/  FFMA R6, R7, R6, R10 ;  /* 0x0000000607067223 */ /* 0x000fe2000000000a */
[----:B------:R-:W-:-:S05]  /*0c80*/  HADD2.F32 R21, -RZ, R8.H0_H0 ;  /* 0x20000008ff157230 */ /* 0x000fca0000004100 */
[----:B------:R-:W-:-:S07]  /*0c90*/  FFMA R21, R23, R21, R6 ;  /* 0x0000001517157223 */ /* 0x000fce0000000006 */
.L_x_3:
[----:B------:R-:W-:Y:S05]  /*0ca0*/  @!P1 BRA `(.L_x_0) ;  /* 0x0000000000809947 */ /* 0x000fea0003800000 */
[----:B------:R-:W0:Y:S01]  /*0cb0*/  LDC.64 R6, c[0x0][0x388] ;  /* 0x0000e200ff067b82 */ /* 0x000e220000000a00 */
[----:B------:R-:W-:Y:S02]  /*0cc0*/  ISETP.NE.AND P0, PT, R12, 0x1, PT ;  /* 0x000000010c00780c */ /* 0x000fe40003f05270 */
[----:B------:R-:W-:-:S04]  /*0cd0*/  LOP3.LUT R14, R14, 0x1, RZ, 0xc0, !PT ;  /* 0x000000010e0e7812 */ /* 0x000fc800078ec0ff */
[----:B------:R-:W-:Y:S01]  /*0ce0*/  ISETP.NE.U32.AND P1, PT, R14, 0x1, PT ;  /* 0x000000010e00780c */ /* 0x000fe20003f25070 */
[----:B------:R-:W1:Y:S06]  /*0cf0*/  LDC.64 R8, c[0x0][0x380] ;  /* 0x0000e000ff087b82 */ /* 0x000e6c0000000a00 */
[C---:B------:R-:W-:Y:S01]  /*0d00*/  @P0 IMAD R13, R17.reuse, R15, R18 ;  /* 0x0000000f110d0224 */ /* 0x040fe200078e0212 */
[----:B------:R-:W-:Y:S01]  /*0d10*/  @P0 IADD3 R11, PT, PT, R20, R17, RZ ;  /* 0x00000011140b0210 */ /* 0x000fe20007ffe0ff */
[----:B------:R-:W2:Y:S01]  /*0d20*/  LDC.64 R4, c[0x0][0x380] ;  /* 0x0000e000ff047b82 */ /* 0x000ea20000000a00 */
[----:B------:R-:W-:-:S07]  /*0d30*/  @P0 IADD3 R17, PT, PT, R17, 0x2, RZ ;  /* 0x0000000211110810 */ /* 0x000fce0007ffe0ff */
[----:B------:R-:W3:Y:S01]  /*0d40*/  LDC.64 R2, c[0x0][0x388] ;  /* 0x0000e200ff027b82 */ /* 0x000ee20000000a00 */
[----:B0-----:R-:W-:Y:S01]  /*0d50*/  @P0 IMAD.WIDE R6, R13, 0x2, R6 ;  /* 0x000000020d060825 */ /* 0x001fe200078e0206 */
[----:B------:R-:W-:-:S03]  /*0d60*/  @!P1 IADD3 R13, PT, PT, R20, R17, RZ ;  /* 0x00000011140d9210 */ /* 0x000fc60007ffe0ff */
[----:B------:R-:W-:Y:S02]  /*0d70*/  @!P1 IMAD R17, R17, R15, R18 ;  /* 0x0000000f11119224 */ /* 0x000fe400078e0212 */
[----:B-1----:R-:W-:-:S04]  /*0d80*/  @P0 IMAD.WIDE R8, R11, 0x2, R8 ;  /* 0x000000020b080825 */ /* 0x002fc800078e0208 */
[----:B------:R-:W-:Y:S01]  /*0d90*/  @P0 IMAD.WIDE R10, R15, 0x2, R6 ;  /* 0x000000020f0a0825 */ /* 0x000fe200078e0206 */
[----:B------:R-:W4:Y:S04]  /*0da0*/  @P0 LDG.E.U16 R12, desc[UR6][R8.64] ;  /* 0x00000006080c0981 */ /* 0x000f28000c1e1500 */
[----:B------:R-:W5:Y:S01]  /*0db0*/  @P0 LDG.E.U16 R6, desc[UR6][R6.64] ;  /* 0x0000000606060981 */ /* 0x000f62000c1e1500 */
[----:B--2---:R-:W-:-:S03]  /*0dc0*/  @!P1 IMAD.WIDE R4, R13, 0x2, R4 ;  /* 0x000000020d049825 */ /* 0x004fc600078e0204 */
[----:B------:R-:W2:Y:S01]  /*0dd0*/  @P0 LDG.E.U16 R14, desc[UR6][R8.64+0x2] ;  /* 0x00000206080e0981 */ /* 0x000ea2000c1e1500 */
[----:B---3--:R-:W-:-:S03]  /*0de0*/  @!P1 IMAD.WIDE R2, R17, 0x2, R2 ;  /* 0x0000000211029825 */ /* 0x008fc600078e0202 */
[----:B------:R-:W3:Y:S04]  /*0df0*/  @P0 LDG.E.U16 R10, desc[UR6][R10.64] ;  /* 0x000000060a0a0981 */ /* 0x000ee8000c1e1500 */
[----:B------:R-:W3:Y:S04]  /*0e00*/  @!P1 LDG.E.U16 R4, desc[UR6][R4.64] ;  /* 0x0000000604049981 */ /* 0x000ee8000c1e1500 */
[----:B------:R-:W3:Y:S01]  /*0e10*/  @!P1 LDG.E.U16 R2, desc[UR6][R2.64] ;  /* 0x0000000602029981 */ /* 0x000ee2000c1e1500 */
[----:B----4-:R-:W-:Y:S02]  /*0e20*/  @P0 HADD2.F32 R12, -RZ, R12.H0_H0 ;  /* 0x2000000cff0c0230 */ /* 0x010fe40000004100 */
[----:B-----5:R-:W-:-:S02]  /*0e30*/  @P0 HADD2.F32 R13, -RZ, R6.H0_H0 ;  /* 0x20000006ff0d0230 */ /* 0x020fc40000004100 */
[----:B--2---:R-:W-:-:S03]  /*0e40*/  @P0 HADD2.F32 R15, -RZ, R14.H0_H0 ;  /* 0x2000000eff0f0230 */ /* 0x004fc60000004100 */
[----:B------:R-:W-:Y:S01]  /*0e50*/  @P0 FFMA R12, R12, R13, R21 ;  /* 0x0000000d0c0c0223 */ /* 0x000fe20000000015 */
[----:B---3--:R-:W-:Y:S02]  /*0e60*/  @P0 HADD2.F32 R14, -RZ, R10.H0_H0 ;  /* 0x2000000aff0e0230 */ /* 0x008fe40000004100 */
[----:B------:R-:W-:-:S03]  /*0e70*/  @!P1 HADD2.F32 R6, -RZ, R4.H0_H0 ;  /* 0x20000004ff069230 */ /* 0x000fc60000004100 */
[----:B------:R-:W-:Y:S01]  /*0e80*/  @P0 FFMA R21, R15, R14, R12 ;  /* 0x0000000e0f150223 */ /* 0x000fe2000000000c */
[----:B------:R-:W-:-:S05]  /*0e90*/  @!P1 HADD2.F32 R7, -RZ, R2.H0_H0 ;  /* 0x20000002ff079230 */ /* 0x000fca0000004100 */
[----:B------:R-:W-:-:S07]  /*0ea0*/  @!P1 FFMA R21, R6, R7, R21 ;  /* 0x0000000706159223 */ /* 0x000fce0000000015 */
.L_x_0:
[----:B------:R-:W0:Y:S01]  /*0eb0*/  LDC.64 R2, c[0x0][0x390] ;  /* 0x0000e400ff027b82 */ /* 0x000e220000000a00 */
[----:B------:R-:W-:Y:S01]  /*0ec0*/  F2FP.F16.F32.PACK_AB R21, RZ, R21 ;  /* 0x00000015ff15723e */ /* 0x000fe200000000ff */
[----:B0-----:R-:W-:-:S05]  /*0ed0*/  IMAD.WIDE R2, R0, 0x2, R2 ;  /* 0x0000000200027825 */ /* 0x001fca00078e0202 */
[----:B------:R-:W-:Y:S01]  /*0ee0*/  STG.E.U16 desc[UR6][R2.64], R21 ;  /* 0x0000001502007986 */ /* 0x000fe2000c101506 */
[----:B------:R-:W-:Y:S05]  /*0ef0*/  EXIT ;  /* 0x000000000000794d */ /* 0x000fea0003800000 */
.L_x_4:
[----:B------:R-:W-:-:S00]  /*0f00*/  BRA `(.L_x_4) ;  /* 0xfffffffc00fc7947 */ /* 0x000fc0000383ffff */
[----:B------:R-:W-:-:S00]  /*0f10*/  NOP ;  /* 0x0000000000007918 */ /* 0x000fc00000000000 */
        /* <DEDUP_REMOVED lines=14> */
.L_x_10:


//--------------------- .text._Z31column_parallel_forward_nvshmemPK6__halfS1_PS_iiii --------------------------
	.section	.text._Z31column_parallel_forward_nvshmemPK6__halfS1_PS_iiii,"ax",@progbits
	.align	128
        .global         _Z31column_parallel_forward_nvshmemPK6__halfS1_PS_iiii
        .type           _Z31column_parallel_forward_nvshmemPK6__halfS1_PS_iiii,@function
        .size           _Z31column_parallel_forward_nvshmemPK6__halfS1_PS_iiii,(.L_x_11 - _Z31column_parallel_forward_nvshmemPK6__halfS1_PS_iiii)
        .other          _Z31column_parallel_forward_nvshmemPK6__halfS1_PS_iiii,@"STO_CUDA_ENTRY STV_DEFAULT"
_Z31column_parallel_forward_nvshmemPK6__halfS1_PS_iiii:
.text._Z31column_parallel_forward_nvshmemPK6__halfS1_PS_iiii:
        /* <DEDUP_REMOVED lines=38> */
[----:B------:R-:W-:Y:S02]  /*0260*/  ISETP.GE.U32.AND P0, PT, R4, R5, PT ;  /* 0x000000050400720c */ /* 0x000fe40003f06070 */
[----:B------:R-:W0:Y:S01]  /*0270*/  I2F.RP R13, R10 ;  /* 0x0000000a000d7306 */ /* 0x000e220000209400 */
[----:B------:R-:W-:Y:S02]  /*0280*/  LOP3.LUT R4, R0, R15, RZ, 0x3c, !PT ;  /* 0x0000000f00047212 */ /* 0x000fe400078e3cff */
[----:B------:R-:W-:Y:S02]  /*0290*/  IABS R8, R9 ;  /* 0x0000000900087213 */ /* 0x000fe40000000000 */
[----:B------:R-:W-:Y:S02]  /*02a0*/  ISETP.GE.AND P2, PT, R4, RZ, PT ;  /* 0x000000ff0400720c */ /* 0x000fe40003f46270 */
[----:B------:R-:W-:Y:S01]  /*02b0*/  @!P1 IADD3 R11, PT, PT, R11, 0x1, RZ ;  /* 0x000000010b0b9810 */ /* 0x000fe20007ffe0ff */
[----:B------:R-:W1:Y:S01]  /*02c0*/  I2F.RP R12, R8 ;  /* 0x00000008000c7306 */ /* 0x000e620000209400 */
[----:B------:R-:W-:-:S02]  /*02d0*/  ISETP.NE.AND P6, PT, R3, RZ, PT ;  /* 0x000000ff0300720c */ /* 0x000fc40003fc5270 */
[----:B------:R-:W-:Y:S02]  /*02e0*/  @P0 IADD3 R11, PT, PT, R11, 0x1, RZ ;  /* 0x000000010b0b0810 */ /* 0x000fe40007ffe0ff */
[----:B------:R-:W-:Y:S02]  /*02f0*/  ISETP.NE.AND P0, PT, R15, RZ, PT ;  /* 0x000000ff0f00720c */ /* 0x000fe40003f05270 */
[----:B------:R-:W-:Y:S01]  /*0300*/  MOV R4, R11 ;  /* 0x0000000b00047202 */ /* 0x000fe20000000f00 */
[----:B0-----:R-:W0:Y:S01]  /*0310*/  MUFU.RCP R13, R13 ;  /* 0x0000000d000d7308 */ /* 0x001e220000001000 */
[----:B------:R-:W-:Y:S02]  /*0320*/  LOP3.LUT R11, RZ, R15, RZ, 0x33, !PT ;  /* 0x0000000fff0b7212 */ /* 0x000fe400078e33ff */
[----:B------:R-:W-:Y:S02]  /*0330*/  @!P2 IADD3 R4, PT, PT, -R4, RZ, RZ ;  /* 0x000000ff0404a210 */ /* 0x000fe40007ffe1ff */
[----:B------:R-:W-:-:S02]  /*0340*/  LOP3.LUT R23, R14, 0x7, RZ, 0xc0, !PT ;  /* 0x000000070e177812 */ /* 0x000fc400078ec0ff */
[----:B------:R-:W-:Y:S01]  /*0350*/  SEL R18, R11, R18, !P0 ;  /* 0x000000120b127207 */ /* 0x000fe20004000000 */
[----:B-1----:R-:W1:Y:S01]  /*0360*/  MUFU.RCP R12, R12 ;  /* 0x0000000c000c7308 */ /* 0x002e620000001000 */
[----:B------:R-:W-:Y:S02]  /*0370*/  MOV R21, RZ ;  /* 0x000000ff00157202 */ /* 0x000fe40000000f00 */
[----:B0-----:R-:W-:-:S05]  /*0380*/  IADD3 R16, PT, PT, R13, 0xffffffe, RZ ;  /* 0x0ffffffe0d107810 */ /* 0x001fca0007ffe0ff */
[----:B------:R0:W2:Y:S01]  /*0390*/  F2I.FTZ.U32.TRUNC.NTZ R5, R16 ;  /* 0x0000001000057305 */ /* 0x0000a2000021f000 */
[----:B-1----:R-:W-:Y:S02]  /*03a0*/  IADD3 R6, PT, PT, R12, 0xffffffe, RZ ;  /* 0x0ffffffe0c067810 */ /* 0x002fe40007ffe0ff */
[----:B------:R-:W-:-:S05]  /*03b0*/  SEL R12, R11, R4, !P0 ;  /* 0x000000040b0c7207 */ /* 0x000fca0004000000 */
[----:B------:R1:W3:Y:S01]  /*03c0*/  F2I.FTZ.U32.TRUNC.NTZ R7, R6 ;  /* 0x0000000600077305 */ /* 0x0002e2000021f000 */
[----:B------:R-:W-:Y:S02]  /*03d0*/  MOV R4, RZ ;  /* 0x000000ff00047202 */ /* 0x000fe40000000f00 */
[----:B0-----:R-:W-:Y:S02]  /*03e0*/  IABS R16, R9 ;  /* 0x0000000900107213 */ /* 0x001fe40000000000 */
[----:B------:R-:W-:Y:S02]  /*03f0*/  ISETP.GE.AND P4, PT, R12, RZ, PT ;  /* 0x000000ff0c00720c */ /* 0x000fe40003f86270 */
[----:B--2---:R-:W-:Y:S02]  /*0400*/  IADD3 R13, PT, PT, RZ, -R5, RZ ;  /* 0x80000005ff0d7210 */ /* 0x004fe40007ffe0ff */
[----:B-1----:R-:W-:-:S03]  /*0410*/  IABS R6, R12 ;  /* 0x0000000c00067213 */ /* 0x002fc60000000000 */
[----:B------:R-:W-:Y:S01]  /*0420*/  IMAD R13, R13, R10, RZ ;  /* 0x0000000a0d0d7224 */ /* 0x000fe200078e02ff */
[----:B---3--:R-:W-:-:S03]  /*0430*/  IADD3 R17, PT, PT, RZ, -R7, RZ ;  /* 0x80000007ff117210 */ /* 0x008fc60007ffe0ff */
        /* <DEDUP_REMOVED lines=23> */
[----:B------:R-:W-:Y:S02]  /*05b0*/  ISETP.GE.U32.AND P1, PT, R14, 0x8, PT ;  /* 0x000000080e00780c */ /* 0x000fe40003f26070 */
[----:B------:R-:W-:Y:S02]  /*05c0*/  @!P2 IADD3 R13, PT, PT, R13, -R10, RZ ;  /* 0x8000000a0d0da210 */ /* 0x000fe40007ffe0ff */
[----:B------:R-:W-:Y:S02]  /*05d0*/  @!P3 IADD3 R7, PT, PT, -R7, RZ, RZ ;  /* 0x000000ff0707b210 */ /* 0x000fe40007ffe1ff */
[----:B------:R-:W-:Y:S02]  /*05e0*/  @!P4 IADD3 R13, PT, PT, -R13, RZ, RZ ;  /* 0x000000ff0d0dc210 */ /* 0x000fe40007ffe1ff */
[----:B------:R-:W-:-:S02]  /*05f0*/  @!P5 LOP3.LUT R7, RZ, R9, RZ, 0x33, !PT ;  /* 0x00000009ff07d212 */ /* 0x000fc400078e33ff */
[----:B------:R-:W-:Y:S02]  /*0600*/  @!P6 LOP3.LUT R13, RZ, R3, RZ, 0x33, !PT ;  /* 0x00000003ff0de212 */ /* 0x000fe400078e33ff */
[----:B------:R-:W-:-:S03]  /*0610*/  ISETP.NE.AND P2, PT, R23, RZ, PT ;  /* 0x000000ff1700720c */ /* 0x000fc60003f45270 */
[----:B------:R-:W-:-:S04]  /*0620*/  IMAD R3, R7, R3, R13 ;  /* 0x0000000307037224 */ /* 0x000fc800078e020d */
[----:B------:R-:W-:Y:S01]  /*0630*/  IMAD R20, R3, R14, RZ ;  /* 0x0000000e03147224 */ /* 0x000fe200078e02ff */
        /* <DEDUP_REMOVED lines=9> */
.L_x_7:
        /* <DEDUP_REMOVED lines=57> */
.L_x_6:
        /* <DEDUP_REMOVED lines=35> */
.L_x_8:
        /* <DEDUP_REMOVED lines=33> */
.L_x_5:
[----:B------:R-:W0:Y:S01]  /*0ea0*/  LDC.64 R2, c[0x0][0x390] ;  /* 0x0000e400ff027b82 */ /* 0x000e220000000a00 */
[----:B------:R-:W-:Y:S01]  /*0eb0*/  F2FP.F16.F32.PACK_AB R21, RZ, R21 ;  /* 0x00000015ff15723e */ /* 0x000fe200000000ff */
[----:B0-----:R-:W-:-:S05]  /*0ec0*/  IMAD.WIDE R2, R0, 0x2, R2 ;  /* 0x0000000200027825 */ /* 0x001fca00078e0202 */
[----:B------:R-:W-:Y:S01]  /*0ed0*/  STG.E.U16 desc[UR6][R2.64], R21 ;  /* 0x0000001502007986 */ /* 0x000fe2000c101506 */
[----:B------:R-:W-:Y:S05]  /*0ee0*/  EXIT ;  /* 0x000000000000794d */ /* 0x000fea0003800000 */
.L_x_9:
        /* <DEDUP_REMOVED lines=9> */
.L_x_11:


//--------------------- .nv.shared.reserved.0     --------------------------
	.section	.nv.shared.reserved.0,"aw",@nobits
	.weak		__nv_reservedSMEM_offset_0_alias
	.size		__nv_reservedSMEM_offset_0_alias, 0, 64
	.other		__nv_reservedSMEM_offset_0_alias,@"STO_CUDA_RESERVED_SHARED STV_DEFAULT"
__nv_reservedSMEM_offset_0_alias:
	.zero		0
	.zero		64


//--------------------- .nv.constant0._Z28row_parallel_forward_nvshmemPK6__halfS1_PS_iiiii --------------------------
	.section	.nv.constant0._Z28row_parallel_forward_nvshmemPK6__halfS1_PS_iiiii,"a",@progbits
	.sectionflags	@""
	.align	4
.nv.constant0._Z28row_parallel_forward_nvshmemPK6__halfS1_PS_iiiii:
	.zero		940


//--------------------- .nv.constant0._Z31column_parallel_forward_nvshmemPK6__halfS1_PS_iiii --------------------------
	.section	.nv.constant0._Z31column_parallel_forward_nvshmemPK6__halfS1_PS_iiii,"a",@progbits
	.sectionflags	@""
	.align	4
.nv.constant0._Z31column_parallel_forward_nvshmemPK6__halfS1_PS_iiii:
	.zero		936


//--------------------- SYMBOLS --------------------------

	.type		.nv.reservedSmem.offset0,@object
	.size		.nv.reservedSmem.offset0,0x4
